// auto-generated by cutlass_sweep.gemm — config: {"arch": "sm_90", "cluster_m": 1, "cluster_n": 1, "dtype": "bf16", "dtype_b": "bf16", "layout": "nt", "stages": 2, "tile_k": 128, "tile_m": 256, "tile_n": 128}
#include "cutlass/cutlass.h"
#include "cutlass/gemm/collective/collective_builder.hpp"
#include "cutlass/gemm/device/gemm_universal_adapter.h"
#include "cutlass/gemm/kernel/gemm_universal.hpp"
#include "cutlass/epilogue/collective/collective_builder.hpp"

using ElemA = cutlass::bfloat16_t;
using ElemB = cutlass::bfloat16_t;
using ElemCD = cutlass::bfloat16_t;
using Acc  = float;
using TileShape    = cute::Shape<cute::_256, cute::_128, cute::_128>;
using ClusterShape = cute::Shape<cute::_1, cute::_1, cute::_1>;

using CollectiveEpilogue = typename cutlass::epilogue::collective::CollectiveBuilder<
    cutlass::arch::Sm90, cutlass::arch::OpClassTensorOp,
    TileShape, ClusterShape,
    cutlass::epilogue::collective::EpilogueTileAuto,
    Acc, Acc,
    ElemCD, cutlass::layout::RowMajor, 128 / cutlass::sizeof_bits<ElemCD>::value,
    ElemCD, cutlass::layout::RowMajor, 128 / cutlass::sizeof_bits<ElemCD>::value,
    cutlass::epilogue::collective::EpilogueScheduleAuto
  >::CollectiveOp;

using CollectiveMainloop = typename cutlass::gemm::collective::CollectiveBuilder<
    cutlass::arch::Sm90, cutlass::arch::OpClassTensorOp,
    ElemA, cutlass::layout::RowMajor, 128 / cutlass::sizeof_bits<ElemA>::value,
    ElemB, cutlass::layout::ColumnMajor, 128 / cutlass::sizeof_bits<ElemB>::value,
    Acc,
    TileShape, ClusterShape,
    cutlass::gemm::collective::StageCount<2>,
    cutlass::gemm::collective::KernelScheduleAuto
  >::CollectiveOp;

using GemmKernel = cutlass::gemm::kernel::GemmUniversal<
    cute::Shape<int,int,int,int>,
    CollectiveMainloop,
    CollectiveEpilogue
>;
using Gemm = cutlass::gemm::device::GemmUniversalAdapter<GemmKernel>;

// Force the device kernel symbol into the cubin without needing a host main.
auto* _anchor = &cutlass::device_kernel<GemmKernel>;


// ===== COMPILED SASS (sm_90a) =====

	.target	sm_90a

	.elftype	@"ET_EXEC"


//--------------------- .note.nv.tkinfo           --------------------------
	.section	.note.nv.tkinfo,"",@"SHT_NOTE"
	.sectionflags	@"SHF_NOTE_NV_TKINFO"
	.tkinfo
        /*0018*/ 	.word	0x00000002
        /*0030*/ 	.string	""
        /*0030*/ 	.string	"ptxas"
        /*0030*/ 	.string	"Cuda compilation tools, release 13.0, V13.0.88"
        /*0030*/ 	.string	"Build cuda_13.0.r13.0/compiler.36424714_0"
        /*0030*/ 	.string	"-arch sm_90a -m 64 "



//--------------------- .note.nv.cuinfo           --------------------------
	.section	.note.nv.cuinfo,"",@"SHT_NOTE"
	.sectionflags	@"SHF_NOTE_NV_CUINFO"
        /*0018*/ 	.short	0x0002
        /*001a*/ 	.short	0x005a
        /*001c*/ 	.short	0x0082
	.zero		2


//--------------------- .nv.info                  --------------------------
	.section	.nv.info,"",@"SHT_CUDA_INFO"
	.align	4


	//----- nvinfo : EIATTR_REGCOUNT
	.align		4
        /*0000*/ 	.byte	0x04, 0x2f
        /*0002*/ 	.short	(.L_15 - .L_14)
	.align		4
.L_14:
        /*0004*/ 	.word	index@(_ZN7cutlass13device_kernelINS_4gemm6kernel13GemmUniversalIN4cute5tupleIJiiiiEEENS1_10collective13CollectiveMmaINS1_34MainloopSm90TmaGmmaWarpSpecializedILi2ENS5_IJNS4_1CILi1EEESB_SB_EEENS1_35KernelTmaWarpSpecializedCooperativeEEENS5_IJNSA_ILi256EEENSA_ILi128EEESG_EEENS_10bfloat16_tENS5_IJlSB_lEEESI_SJ_NS4_8TiledMMAINS4_8MMA_AtomIJNS4_4SM904GMMA28MMA_64x128x16_F32BF16BF16_SSILNSN_5MajorE0ELSP_0ELNSN_7ScaleInE1ELSQ_1EEEEEENS4_6LayoutINS5_IJNSA_ILi2EEESB_SB_EEENS5_IJSB_NSA_ILi0EEESW_EEEEENS5_IJNS4_10UnderscoreESZ_SZ_EEEEENS4_13SM90_TMA_LOADENS4_14ComposedLayoutINS4_7SwizzleILi3ELi4ELi3EEENS4_18smem_ptr_flag_bitsILi16EEENST_INS5_IJNSA_ILi8EEENSA_ILi64EEEEEENS5_IJS19_SB_EEEEEEEvNS4_8identityES12_S1D_vS1E_EENS_8epilogue10collective6detail29Sm90TmaWarpSpecializedAdapterINS1H_15DefaultEpilogueISI_SJ_SJ_NS1G_6thread17LinearCombinationISI_Li1EffLNS1L_9ScaleType4KindE0ELNS_15FloatRoundStyleE2ESI_EENS1_15EpilogueDefaultEEEEEvvEEEEvNT_6ParamsE)
        /*0008*/ 	.word	0x000000a8


	//----- nvinfo : EIATTR_FRAME_SIZE
	.align		4
.L_15:
        /*000c*/ 	.byte	0x04, 0x11
        /*000e*/ 	.short	(.L_17 - .L_16)
	.align		4
.L_16:
        /*0010*/ 	.word	index@(_ZN7cutlass13device_kernelINS_4gemm6kernel13GemmUniversalIN4cute5tupleIJiiiiEEENS1_10collective13CollectiveMmaINS1_34MainloopSm90TmaGmmaWarpSpecializedILi2ENS5_IJNS4_1CILi1EEESB_SB_EEENS1_35KernelTmaWarpSpecializedCooperativeEEENS5_IJNSA_ILi256EEENSA_ILi128EEESG_EEENS_10bfloat16_tENS5_IJlSB_lEEESI_SJ_NS4_8TiledMMAINS4_8MMA_AtomIJNS4_4SM904GMMA28MMA_64x128x16_F32BF16BF16_SSILNSN_5MajorE0ELSP_0ELNSN_7ScaleInE1ELSQ_1EEEEEENS4_6LayoutINS5_IJNSA_ILi2EEESB_SB_EEENS5_IJSB_NSA_ILi0EEESW_EEEEENS5_IJNS4_10UnderscoreESZ_SZ_EEEEENS4_13SM90_TMA_LOADENS4_14ComposedLayoutINS4_7SwizzleILi3ELi4ELi3EEENS4_18smem_ptr_flag_bitsILi16EEENST_INS5_IJNSA_ILi8EEENSA_ILi64EEEEEENS5_IJS19_SB_EEEEEEEvNS4_8identityES12_S1D_vS1E_EENS_8epilogue10collective6detail29Sm90TmaWarpSpecializedAdapterINS1H_15DefaultEpilogueISI_SJ_SJ_NS1G_6thread17LinearCombinationISI_Li1EffLNS1L_9ScaleType4KindE0ELNS_15FloatRoundStyleE2ESI_EENS1_15EpilogueDefaultEEEEEvvEEEEvNT_6ParamsE)
        /*0014*/ 	.word	0x00000000


	//----- nvinfo : EIATTR_MIN_STACK_SIZE
	.align		4
.L_17:
        /*0018*/ 	.byte	0x04, 0x12
        /*001a*/ 	.short	(.L_19 - .L_18)
	.align		4
.L_18:
        /*001c*/ 	.word	index@(_ZN7cutlass13device_kernelINS_4gemm6kernel13GemmUniversalIN4cute5tupleIJiiiiEEENS1_10collective13CollectiveMmaINS1_34MainloopSm90TmaGmmaWarpSpecializedILi2ENS5_IJNS4_1CILi1EEESB_SB_EEENS1_35KernelTmaWarpSpecializedCooperativeEEENS5_IJNSA_ILi256EEENSA_ILi128EEESG_EEENS_10bfloat16_tENS5_IJlSB_lEEESI_SJ_NS4_8TiledMMAINS4_8MMA_AtomIJNS4_4SM904GMMA28MMA_64x128x16_F32BF16BF16_SSILNSN_5MajorE0ELSP_0ELNSN_7ScaleInE1ELSQ_1EEEEEENS4_6LayoutINS5_IJNSA_ILi2EEESB_SB_EEENS5_IJSB_NSA_ILi0EEESW_EEEEENS5_IJNS4_10UnderscoreESZ_SZ_EEEEENS4_13SM90_TMA_LOADENS4_14ComposedLayoutINS4_7SwizzleILi3ELi4ELi3EEENS4_18smem_ptr_flag_bitsILi16EEENST_INS5_IJNSA_ILi8EEENSA_ILi64EEEEEENS5_IJS19_SB_EEEEEEEvNS4_8identityES12_S1D_vS1E_EENS_8epilogue10collective6detail29Sm90TmaWarpSpecializedAdapterINS1H_15DefaultEpilogueISI_SJ_SJ_NS1G_6thread17LinearCombinationISI_Li1EffLNS1L_9ScaleType4KindE0ELNS_15FloatRoundStyleE2ESI_EENS1_15EpilogueDefaultEEEEEvvEEEEvNT_6ParamsE)
        /*0020*/ 	.word	0x00000000
.L_19:


//--------------------- .nv.compat                --------------------------
	.section	.nv.compat,"",@"SHT_CUDA_COMPAT_INFO"
	.align	4
        /*0000*/ 	.byte	0x02, 0x09, 0x01, 0x00, 0x02, 0x02, 0x04, 0x00, 0x02, 0x05, 0x05, 0x00, 0x03, 0x07, 0x01, 0x01
        /*0010*/ 	.byte	0x02, 0x03, 0x01, 0x00, 0x02, 0x06, 0x01, 0x00, 0x04, 0x0b, 0x08, 0x00, 0x00, 0x00, 0x00, 0x00
        /*0020*/ 	.byte	0x00, 0x00, 0x00, 0x00


//--------------------- .nv.info._ZN7cutlass13device_kernelINS_4gemm6kernel13GemmUniversalIN4cute5tupleIJiiiiEEENS1_10collective13CollectiveMmaINS1_34MainloopSm90TmaGmmaWarpSpecializedILi2ENS5_IJNS4_1CILi1EEESB_SB_EEENS1_35KernelTmaWarpSpecializedCooperativeEEENS5_IJNSA_ILi256EEENSA_ILi128EEESG_EEENS_10bfloat16_tENS5_IJlSB_lEEESI_SJ_NS4_8TiledMMAINS4_8MMA_AtomIJNS4_4SM904GMMA28MMA_64x128x16_F32BF16BF16_SSILNSN_5MajorE0ELSP_0ELNSN_7ScaleInE1ELSQ_1EEEEEENS4_6LayoutINS5_IJNSA_ILi2EEESB_SB_EEENS5_IJSB_NSA_ILi0EEESW_EEEEENS5_IJNS4_10UnderscoreESZ_SZ_EEEEENS4_13SM90_TMA_LOADENS4_14ComposedLayoutINS4_7SwizzleILi3ELi4ELi3EEENS4_18smem_ptr_flag_bitsILi16EEENST_INS5_IJNSA_ILi8EEENSA_ILi64EEEEEENS5_IJS19_SB_EEEEEEEvNS4_8identityES12_S1D_vS1E_EENS_8epilogue10collective6detail29Sm90TmaWarpSpecializedAdapterINS1H_15DefaultEpilogueISI_SJ_SJ_NS1G_6thread17LinearCombinationISI_Li1EffLNS1L_9ScaleType4KindE0ELNS_15FloatRoundStyleE2ESI_EENS1_15EpilogueDefaultEEEEEvvEEEEvNT_6ParamsE --------------------------
	.section	.nv.info._ZN7cutlass13device_kernelINS_4gemm6kernel13GemmUniversalIN4cute5tupleIJiiiiEEENS1_10collective13CollectiveMmaINS1_34MainloopSm90TmaGmmaWarpSpecializedILi2ENS5_IJNS4_1CILi1EEESB_SB_EEENS1_35KernelTmaWarpSpecializedCooperativeEEENS5_IJNSA_ILi256EEENSA_ILi128EEESG_EEENS_10bfloat16_tENS5_IJlSB_lEEESI_SJ_NS4_8TiledMMAINS4_8MMA_AtomIJNS4_4SM904GMMA28MMA_64x128x16_F32BF16BF16_SSILNSN_5MajorE0ELSP_0ELNSN_7ScaleInE1ELSQ_1EEEEEENS4_6LayoutINS5_IJNSA_ILi2EEESB_SB_EEENS5_IJSB_NSA_ILi0EEESW_EEEEENS5_IJNS4_10UnderscoreESZ_SZ_EEEEENS4_13SM90_TMA_LOADENS4_14ComposedLayoutINS4_7SwizzleILi3ELi4ELi3EEENS4_18smem_ptr_flag_bitsILi16EEENST_INS5_IJNSA_ILi8EEENSA_ILi64EEEEEENS5_IJS19_SB_EEEEEEEvNS4_8identityES12_S1D_vS1E_EENS_8epilogue10collective6detail29Sm90TmaWarpSpecializedAdapterINS1H_15DefaultEpilogueISI_SJ_SJ_NS1G_6thread17LinearCombinationISI_Li1EffLNS1L_9ScaleType4KindE0ELNS_15FloatRoundStyleE2ESI_EENS1_15EpilogueDefaultEEEEEvvEEEEvNT_6ParamsE,"",@"SHT_CUDA_INFO"
	.sectionflags	@""
	.align	4


	//----- nvinfo : EIATTR_CUDA_API_VERSION
	.align		4
        /*0000*/ 	.byte	0x04, 0x37
        /*0002*/ 	.short	(.L_21 - .L_20)
.L_20:
        /*0004*/ 	.word	0x00000082


	//----- nvinfo : EIATTR_KPARAM_INFO
	.align		4
.L_21:
        /*0008*/ 	.byte	0x04, 0x17
        /*000a*/ 	.short	(.L_23 - .L_22)
.L_22:
        /*000c*/ 	.word	0x00000000
        /*0010*/ 	.short	0x0000
        /*0012*/ 	.short	0x0070
        /*0014*/ 	.byte	0x00, 0xf0, 0x01, 0x10


	//----- nvinfo : EIATTR_SPARSE_MMA_MASK
	.align		4
.L_23:
        /*0018*/ 	.byte	0x03, 0x50
        /*001a*/ 	.short	0x0000


	//----- nvinfo : EIATTR_MAXREG_COUNT
	.align		4
        /*001c*/ 	.byte	0x03, 0x1b
        /*001e*/ 	.short	0x00a8


	//----- nvinfo : EIATTR_NUM_BARRIERS
	.align		4
        /*0020*/ 	.byte	0x02, 0x4c
        /*0022*/ 	.byte	0x01
	.zero		1


	//----- nvinfo : EIATTR_EXTERNS
	.align		4
        /*0024*/ 	.byte	0x04, 0x0f
        /*0026*/ 	.short	(.L_25 - .L_24)


	//   ....[0]....
	.align		4
.L_24:
        /*0028*/ 	.word	index@(__assertfail)


	//----- nvinfo : EIATTR_MERCURY_ISA_VERSION
	.align		4
.L_25:
        /*002c*/ 	.byte	0x03, 0x5f
        /*002e*/ 	.short	0x0101


	//----- nvinfo : EIATTR_INT_WARP_WIDE_INSTR_OFFSETS
	.align		4
        /*0030*/ 	.byte	0x04, 0x31
        /*0032*/ 	.short	(.L_27 - .L_26)


	//   ....[0]....
.L_26:
        /*0034*/ 	.word	0x00000370


	//   ....[1]....
        /*0038*/ 	.word	0x000003a0


	//   ....[2]....
        /*003c*/ 	.word	0x00000480


	//----- nvinfo : EIATTR_COOP_GROUP_MASK_REGIDS
	.align		4
.L_27:
        /*0040*/ 	.byte	0x04, 0x29
        /*0042*/ 	.short	(.L_29 - .L_28)


	//   ....[0]....
.L_28:
        /*0044*/ 	.word	0xffffffff


	//   ....[1]....
        /*0048*/ 	.word	0xffffffff


	//   ....[2]....
        /*004c*/ 	.word	0xffffffff


	//   ....[3]....
        /*0050*/ 	.word	0xffffffff


	//   ....[4]....
        /*0054*/ 	.word	0xffffffff


	//----- nvinfo : EIATTR_COOP_GROUP_INSTR_OFFSETS
	.align		4
.L_29:
        /*0058*/ 	.byte	0x04, 0x28
        /*005a*/ 	.short	(.L_31 - .L_30)


	//   ....[0]....
.L_30:
        /*005c*/ 	.word	0x00000060


	//   ....[1]....
        /*0060*/ 	.word	0x00000070


	//   ....[2]....
        /*0064*/ 	.word	0x00000130


	//   ....[3]....
        /*0068*/ 	.word	0x00000280


	//   ....[4]....
        /*006c*/ 	.word	0x00000f30


	//----- nvinfo : EIATTR_REG_RECONFIG
	.align		4
.L_31:
        /*0070*/ 	.byte	0x01, 0x54
	.zero		2


	//----- nvinfo : EIATTR_SYSCALL_OFFSETS
	.align		4
        /*0074*/ 	.byte	0x04, 0x46
        /*0076*/ 	.short	(.L_33 - .L_32)


	//   ....[0]....
.L_32:
        /*0078*/ 	.word	0x000010f0


	//----- nvinfo : EIATTR_MBARRIER_INSTR_OFFSETS
	.align		4
.L_33:
        /*007c*/ 	.byte	0x04, 0x39
        /*007e*/ 	.short	(.L_35 - .L_34)


	//   ....[0]....
.L_34:
        /*0080*/ 	.word	0x00000230
        /*0084*/ 	.word	0x000000ff
        /*0088*/ 	.word	0x00000000
        /*008c*/ 	.short	0x0100
        /*008e*/ 	.byte	0x08
	.zero		1


	//   ....[1]....
        /*0090*/ 	.word	0x00000240
        /*0094*/ 	.word	0x000000ff
        /*0098*/ 	.word	0x00000010
        /*009c*/ 	.short	0x0100
        /*009e*/ 	.byte	0x08
	.zero		1


	//   ....[2]....
        /*00a0*/ 	.word	0x00000250
        /*00a4*/ 	.word	0x000000ff
        /*00a8*/ 	.word	0x00000008
        /*00ac*/ 	.short	0x0100
        /*00ae*/ 	.byte	0x08
	.zero		1


	//   ....[3]....
        /*00b0*/ 	.word	0x00000260
        /*00b4*/ 	.word	0x000000ff
        /*00b8*/ 	.word	0x00000018
        /*00bc*/ 	.short	0x0100
        /*00be*/ 	.byte	0x08
	.zero		1


	//   ....[4]....
        /*00c0*/ 	.word	0x000004f0
        /*00c4*/ 	.word	0x000000ff
        /*00c8*/ 	.word	0x00000030
        /*00cc*/ 	.short	0x0100
        /*00ce*/ 	.byte	0x06
	.zero		1


	//   ....[5]....
        /*00d0*/ 	.word	0x00000550
        /*00d4*/ 	.word	0x000000ff
        /*00d8*/ 	.word	0x00000038
        /*00dc*/ 	.short	0x0100
        /*00de*/ 	.byte	0x06
	.zero		1


	//   ....[6]....
        /*00e0*/ 	.word	0x00001170
        /*00e4*/ 	.word	0x00000003
        /*00e8*/ 	.word	0x00000000
        /*00ec*/ 	.short	0x010a
        /*00ee*/ 	.byte	0x3f
	.zero		1


	//   ....[7]....
        /*00f0*/ 	.word	0x000011b0
        /*00f4*/ 	.word	0x00000003
        /*00f8*/ 	.word	0x00000000
        /*00fc*/ 	.short	0x010a
        /*00fe*/ 	.byte	0x3f
	.zero		1


	//   ....[8]....
        /*0100*/ 	.word	0x000019a0
        /*0104*/ 	.word	0x000000ff
        /*0108*/ 	.word	0x00000000
        /*010c*/ 	.short	0x010a
        /*010e*/ 	.byte	0x09
	.zero		1


	//   ....[9]....
        /*0110*/ 	.word	0x000019e0
        /*0114*/ 	.word	0x000000ff
        /*0118*/ 	.word	0x00000000
        /*011c*/ 	.short	0x010a
        /*011e*/ 	.byte	0x09
	.zero		1


	//   ....[10]....
        /*0120*/ 	.word	0x00002090
        /*0124*/ 	.word	0x000000ff
        /*0128*/ 	.word	0x00000000
        /*012c*/ 	.short	0x0101
        /*012e*/ 	.byte	0x08
	.zero		1


	//   ....[11]....
        /*0130*/ 	.word	0x00002270
        /*0134*/ 	.word	0x000000ff
        /*0138*/ 	.word	0x00000000
        /*013c*/ 	.short	0x0101
        /*013e*/ 	.byte	0x04
	.zero		1


	//   ....[12]....
        /*0140*/ 	.word	0x0000bb30
        /*0144*/ 	.word	0x0000000c
        /*0148*/ 	.word	0x00000010
        /*014c*/ 	.short	0x010a
        /*014e*/ 	.byte	0x3f
	.zero		1


	//   ....[13]....
        /*0150*/ 	.word	0x0000bfb0
        /*0154*/ 	.word	0x00000005
        /*0158*/ 	.word	0x00000038
        /*015c*/ 	.short	0x0101
        /*015e*/ 	.byte	0x3f
	.zero		1


	//   ....[14]....
        /*0160*/ 	.word	0x0000c6b0
        /*0164*/ 	.word	0x00000007
        /*0168*/ 	.word	0x00000000
        /*016c*/ 	.short	0x010a
        /*016e*/ 	.byte	0x3f
	.zero		1


	//   ....[15]....
        /*0170*/ 	.word	0x0000c730
        /*0174*/ 	.word	0x00000005
        /*0178*/ 	.word	0x00000000
        /*017c*/ 	.short	0x010a
        /*017e*/ 	.byte	0x3f
	.zero		1


	//   ....[16]....
        /*0180*/ 	.word	0x0000c790
        /*0184*/ 	.word	0x00000003
        /*0188*/ 	.word	0x00000000
        /*018c*/ 	.short	0x010a
        /*018e*/ 	.byte	0x3f
	.zero		1


	//   ....[17]....
        /*0190*/ 	.word	0x0000c7f0
        /*0194*/ 	.word	0x00000004
        /*0198*/ 	.word	0x00000000
        /*019c*/ 	.short	0x010a
        /*019e*/ 	.byte	0x3f
	.zero		1


	//   ....[18]....
        /*01a0*/ 	.word	0x0000c8c0
        /*01a4*/ 	.word	0x0000000c
        /*01a8*/ 	.word	0x00000010
        /*01ac*/ 	.short	0x010a
        /*01ae*/ 	.byte	0x3f
	.zero		1


	//   ....[19]....
        /*01b0*/ 	.word	0x0000c990
        /*01b4*/ 	.word	0x00000007
        /*01b8*/ 	.word	0x00000000
        /*01bc*/ 	.short	0x010a
        /*01be*/ 	.byte	0x3f
	.zero		1


	//----- nvinfo : EIATTR_NUM_MBARRIERS
	.align		4
.L_35:
        /*01c0*/ 	.byte	0x03, 0x38
        /*01c2*/ 	.short	0x0006


	//----- nvinfo : EIATTR_EXIT_INSTR_OFFSETS
	.align		4
        /*01c4*/ 	.byte	0x04, 0x1c
        /*01c6*/ 	.short	(.L_37 - .L_36)


	//   ....[0]....
.L_36:
        /*01c8*/ 	.word	0x000005a0


	//   ....[1]....
        /*01cc*/ 	.word	0x00000e60


	//   ....[2]....
        /*01d0*/ 	.word	0x0000b1a0


	//   ....[3]....
        /*01d4*/ 	.word	0x0000b7d0


	//   ....[4]....
        /*01d8*/ 	.word	0x0000c780


	//----- nvinfo : EIATTR_MAX_THREADS
	.align		4
.L_37:
        /*01dc*/ 	.byte	0x04, 0x05
        /*01de*/ 	.short	(.L_39 - .L_38)
.L_38:
        /*01e0*/ 	.word	0x00000180
        /*01e4*/ 	.word	0x00000001
        /*01e8*/ 	.word	0x00000001


	//----- nvinfo : EIATTR_CRS_STACK_SIZE
	.align		4
.L_39:
        /*01ec*/ 	.byte	0x04, 0x1e
        /*01ee*/ 	.short	(.L_41 - .L_40)
.L_40:
        /*01f0*/ 	.word	0x00000000


	//----- nvinfo : EIATTR_CBANK_PARAM_SIZE
	.align		4
.L_41:
        /*01f4*/ 	.byte	0x03, 0x19
        /*01f6*/ 	.short	0x0470


	//----- nvinfo : EIATTR_PARAM_CBANK
	.align		4
        /*01f8*/ 	.byte	0x04, 0x0a
        /*01fa*/ 	.short	(.L_43 - .L_42)
	.align		4
.L_42:
        /*01fc*/ 	.word	index@(.nv.constant0._ZN7cutlass13device_kernelINS_4gemm6kernel13GemmUniversalIN4cute5tupleIJiiiiEEENS1_10collective13CollectiveMmaINS1_34MainloopSm90TmaGmmaWarpSpecializedILi2ENS5_IJNS4_1CILi1EEESB_SB_EEENS1_35KernelTmaWarpSpecializedCooperativeEEENS5_IJNSA_ILi256EEENSA_ILi128EEESG_EEENS_10bfloat16_tENS5_IJlSB_lEEESI_SJ_NS4_8TiledMMAINS4_8MMA_AtomIJNS4_4SM904GMMA28MMA_64x128x16_F32BF16BF16_SSILNSN_5MajorE0ELSP_0ELNSN_7ScaleInE1ELSQ_1EEEEEENS4_6LayoutINS5_IJNSA_ILi2EEESB_SB_EEENS5_IJSB_NSA_ILi0EEESW_EEEEENS5_IJNS4_10UnderscoreESZ_SZ_EEEEENS4_13SM90_TMA_LOADENS4_14ComposedLayoutINS4_7SwizzleILi3ELi4ELi3EEENS4_18smem_ptr_flag_bitsILi16EEENST_INS5_IJNSA_ILi8EEENSA_ILi64EEEEEENS5_IJS19_SB_EEEEEEEvNS4_8identityES12_S1D_vS1E_EENS_8epilogue10collective6detail29Sm90TmaWarpSpecializedAdapterINS1H_15DefaultEpilogueISI_SJ_SJ_NS1G_6thread17LinearCombinationISI_Li1EffLNS1L_9ScaleType4KindE0ELNS_15FloatRoundStyleE2ESI_EENS1_15EpilogueDefaultEEEEEvvEEEEvNT_6ParamsE)
        /*0200*/ 	.short	0x0210
        /*0202*/ 	.short	0x0470


	//----- nvinfo : EIATTR_SW_WAR
	.align		4
.L_43:
        /*0204*/ 	.byte	0x04, 0x36
        /*0206*/ 	.short	(.L_45 - .L_44)
.L_44:
        /*0208*/ 	.word	0x00000008
.L_45:


//--------------------- .nv.callgraph             --------------------------
	.section	.nv.callgraph,"",@"SHT_CUDA_CALLGRAPH"
	.align	4
	.sectionentsize	8
	.align		4
        /*0000*/ 	.word	0x00000000
	.align		4
        /*0004*/ 	.word	0xffffffff
	.align		4
        /*0008*/ 	.word	index@(_ZN7cutlass13device_kernelINS_4gemm6kernel13GemmUniversalIN4cute5tupleIJiiiiEEENS1_10collective13CollectiveMmaINS1_34MainloopSm90TmaGmmaWarpSpecializedILi2ENS5_IJNS4_1CILi1EEESB_SB_EEENS1_35KernelTmaWarpSpecializedCooperativeEEENS5_IJNSA_ILi256EEENSA_ILi128EEESG_EEENS_10bfloat16_tENS5_IJlSB_lEEESI_SJ_NS4_8TiledMMAINS4_8MMA_AtomIJNS4_4SM904GMMA28MMA_64x128x16_F32BF16BF16_SSILNSN_5MajorE0ELSP_0ELNSN_7ScaleInE1ELSQ_1EEEEEENS4_6LayoutINS5_IJNSA_ILi2EEESB_SB_EEENS5_IJSB_NSA_ILi0EEESW_EEEEENS5_IJNS4_10UnderscoreESZ_SZ_EEEEENS4_13SM90_TMA_LOADENS4_14ComposedLayoutINS4_7SwizzleILi3ELi4ELi3EEENS4_18smem_ptr_flag_bitsILi16EEENST_INS5_IJNSA_ILi8EEENSA_ILi64EEEEEENS5_IJS19_SB_EEEEEEEvNS4_8identityES12_S1D_vS1E_EENS_8epilogue10collective6detail29Sm90TmaWarpSpecializedAdapterINS1H_15DefaultEpilogueISI_SJ_SJ_NS1G_6thread17LinearCombinationISI_Li1EffLNS1L_9ScaleType4KindE0ELNS_15FloatRoundStyleE2ESI_EENS1_15EpilogueDefaultEEEEEvvEEEEvNT_6ParamsE)
	.align		4
        /*000c*/ 	.word	index@(__assertfail)
	.align		4
        /*0010*/ 	.word	0x00000000
	.align		4
        /*0014*/ 	.word	0xfffffffe
	.align		4
        /*0018*/ 	.word	0x00000000
	.align		4
        /*001c*/ 	.word	0xfffffffd
	.align		4
        /*0020*/ 	.word	0x00000000
	.align		4
        /*0024*/ 	.word	0xfffffffc


//--------------------- .nv.constant4             --------------------------
	.section	.nv.constant4,"a",@progbits
	.align	8
	.align		8
.nv.constant4:
        /*0000*/ 	.dword	__assertfail
	.align		8
        /*0008*/ 	.dword	__unnamed_1
	.align		8
        /*0010*/ 	.dword	_ZN40_INTERNAL_d1461cd5_4_k_cu_08241c32_190004cuda3std3__45__cpo5beginE
	.align		8
        /*0018*/ 	.dword	_ZN40_INTERNAL_d1461cd5_4_k_cu_08241c32_190004cuda3std3__45__cpo3endE
	.align		8
        /*0020*/ 	.dword	_ZN40_INTERNAL_d1461cd5_4_k_cu_08241c32_190004cuda3std3__45__cpo6cbeginE
	.align		8
        /*0028*/ 	.dword	_ZN40_INTERNAL_d1461cd5_4_k_cu_08241c32_190004cuda3std3__45__cpo4cendE
	.align		8
        /*0030*/ 	.dword	_ZN40_INTERNAL_d1461cd5_4_k_cu_08241c32_190004cuda3std3__442_GLOBAL__N__d1461cd5_4_k_cu_08241c32_190006ignoreE
	.align		8
        /*0038*/ 	.dword	_ZN40_INTERNAL_d1461cd5_4_k_cu_08241c32_190004cuda3std3__419piecewise_constructE
	.align		8
        /*0040*/ 	.dword	_ZN40_INTERNAL_d1461cd5_4_k_cu_08241c32_190004cuda3std3__48in_placeE
	.align		8
        /*0048*/ 	.dword	_ZN40_INTERNAL_d1461cd5_4_k_cu_08241c32_190004cuda3std6ranges3__45__cpo4swapE
	.align		8
        /*0050*/ 	.dword	_ZN40_INTERNAL_d1461cd5_4_k_cu_08241c32_190004cuda3std6ranges3__45__cpo9iter_moveE
	.align		8
        /*0058*/ 	.dword	_ZN40_INTERNAL_d1461cd5_4_k_cu_08241c32_190004cute7productE
	.align		8
        /*0060*/ 	.dword	_ZN40_INTERNAL_d1461cd5_4_k_cu_08241c32_190004cute1_E
	.align		8
        /*0068*/ 	.dword	$str$22
	.align		8
        /*0070*/ 	.dword	$str$23


//--------------------- .text._ZN7cutlass13device_kernelINS_4gemm6kernel13GemmUniversalIN4cute5tupleIJiiiiEEENS1_10collective13CollectiveMmaINS1_34MainloopSm90TmaGmmaWarpSpecializedILi2ENS5_IJNS4_1CILi1EEESB_SB_EEENS1_35KernelTmaWarpSpecializedCooperativeEEENS5_IJNSA_ILi256EEENSA_ILi128EEESG_EEENS_10bfloat16_tENS5_IJlSB_lEEESI_SJ_NS4_8TiledMMAINS4_8MMA_AtomIJNS4_4SM904GMMA28MMA_64x128x16_F32BF16BF16_SSILNSN_5MajorE0ELSP_0ELNSN_7ScaleInE1ELSQ_1EEEEEENS4_6LayoutINS5_IJNSA_ILi2EEESB_SB_EEENS5_IJSB_NSA_ILi0EEESW_EEEEENS5_IJNS4_10UnderscoreESZ_SZ_EEEEENS4_13SM90_TMA_LOADENS4_14ComposedLayoutINS4_7SwizzleILi3ELi4ELi3EEENS4_18smem_ptr_flag_bitsILi16EEENST_INS5_IJNSA_ILi8EEENSA_ILi64EEEEEENS5_IJS19_SB_EEEEEEEvNS4_8identityES12_S1D_vS1E_EENS_8epilogue10collective6detail29Sm90TmaWarpSpecializedAdapterINS1H_15DefaultEpilogueISI_SJ_SJ_NS1G_6thread17LinearCombinationISI_Li1EffLNS1L_9ScaleType4KindE0ELNS_15FloatRoundStyleE2ESI_EENS1_15EpilogueDefaultEEEEEvvEEEEvNT_6ParamsE --------------------------
	.section	.text._ZN7cutlass13device_kernelINS_4gemm6kernel13GemmUniversalIN4cute5tupleIJiiiiEEENS1_10collective13CollectiveMmaINS1_34MainloopSm90TmaGmmaWarpSpecializedILi2ENS5_IJNS4_1CILi1EEESB_SB_EEENS1_35KernelTmaWarpSpecializedCooperativeEEENS5_IJNSA_ILi256EEENSA_ILi128EEESG_EEENS_10bfloat16_tENS5_IJlSB_lEEESI_SJ_NS4_8TiledMMAINS4_8MMA_AtomIJNS4_4SM904GMMA28MMA_64x128x16_F32BF16BF16_SSILNSN_5MajorE0ELSP_0ELNSN_7ScaleInE1ELSQ_1EEEEEENS4_6LayoutINS5_IJNSA_ILi2EEESB_SB_EEENS5_IJSB_NSA_ILi0EEESW_EEEEENS5_IJNS4_10UnderscoreESZ_SZ_EEEEENS4_13SM90_TMA_LOADENS4_14ComposedLayoutINS4_7SwizzleILi3ELi4ELi3EEENS4_18smem_ptr_flag_bitsILi16EEENST_INS5_IJNSA_ILi8EEENSA_ILi64EEEEEENS5_IJS19_SB_EEEEEEEvNS4_8identityES12_S1D_vS1E_EENS_8epilogue10collective6detail29Sm90TmaWarpSpecializedAdapterINS1H_15DefaultEpilogueISI_SJ_SJ_NS1G_6thread17LinearCombinationISI_Li1EffLNS1L_9ScaleType4KindE0ELNS_15FloatRoundStyleE2ESI_EENS1_15EpilogueDefaultEEEEEvvEEEEvNT_6ParamsE,"ax",@progbits
	.align	128
.text._ZN7cutlass13device_kernelINS_4gemm6kernel13GemmUniversalIN4cute5tupleIJiiiiEEENS1_10collective13CollectiveMmaINS1_34MainloopSm90TmaGmmaWarpSpecializedILi2ENS5_IJNS4_1CILi1EEESB_SB_EEENS1_35KernelTmaWarpSpecializedCooperativeEEENS5_IJNSA_ILi256EEENSA_ILi128EEESG_EEENS_10bfloat16_tENS5_IJlSB_lEEESI_SJ_NS4_8TiledMMAINS4_8MMA_AtomIJNS4_4SM904GMMA28MMA_64x128x16_F32BF16BF16_SSILNSN_5MajorE0ELSP_0ELNSN_7ScaleInE1ELSQ_1EEEEEENS4_6LayoutINS5_IJNSA_ILi2EEESB_SB_EEENS5_IJSB_NSA_ILi0EEESW_EEEEENS5_IJNS4_10UnderscoreESZ_SZ_EEEEENS4_13SM90_TMA_LOADENS4_14ComposedLayoutINS4_7SwizzleILi3ELi4ELi3EEENS4_18smem_ptr_flag_bitsILi16EEENST_INS5_IJNSA_ILi8EEENSA_ILi64EEEEEENS5_IJS19_SB_EEEEEEEvNS4_8identityES12_S1D_vS1E_EENS_8epilogue10collective6detail29Sm90TmaWarpSpecializedAdapterINS1H_15DefaultEpilogueISI_SJ_SJ_NS1G_6thread17LinearCombinationISI_Li1EffLNS1L_9ScaleType4KindE0ELNS_15FloatRoundStyleE2ESI_EENS1_15EpilogueDefaultEEEEEvvEEEEvNT_6ParamsE:
        .type           _ZN7cutlass13device_kernelINS_4gemm6kernel13GemmUniversalIN4cute5tupleIJiiiiEEENS1_10collective13CollectiveMmaINS1_34MainloopSm90TmaGmmaWarpSpecializedILi2ENS5_IJNS4_1CILi1EEESB_SB_EEENS1_35KernelTmaWarpSpecializedCooperativeEEENS5_IJNSA_ILi256EEENSA_ILi128EEESG_EEENS_10bfloat16_tENS5_IJlSB_lEEESI_SJ_NS4_8TiledMMAINS4_8MMA_AtomIJNS4_4SM904GMMA28MMA_64x128x16_F32BF16BF16_SSILNSN_5MajorE0ELSP_0ELNSN_7ScaleInE1ELSQ_1EEEEEENS4_6LayoutINS5_IJNSA_ILi2EEESB_SB_EEENS5_IJSB_NSA_ILi0EEESW_EEEEENS5_IJNS4_10UnderscoreESZ_SZ_EEEEENS4_13SM90_TMA_LOADENS4_14ComposedLayoutINS4_7SwizzleILi3ELi4ELi3EEENS4_18smem_ptr_flag_bitsILi16EEENST_INS5_IJNSA_ILi8EEENSA_ILi64EEEEEENS5_IJS19_SB_EEEEEEEvNS4_8identityES12_S1D_vS1E_EENS_8epilogue10collective6detail29Sm90TmaWarpSpecializedAdapterINS1H_15DefaultEpilogueISI_SJ_SJ_NS1G_6thread17LinearCombinationISI_Li1EffLNS1L_9ScaleType4KindE0ELNS_15FloatRoundStyleE2ESI_EENS1_15EpilogueDefaultEEEEEvvEEEEvNT_6ParamsE,@function
        .size           _ZN7cutlass13device_kernelINS_4gemm6kernel13GemmUniversalIN4cute5tupleIJiiiiEEENS1_10collective13CollectiveMmaINS1_34MainloopSm90TmaGmmaWarpSpecializedILi2ENS5_IJNS4_1CILi1EEESB_SB_EEENS1_35KernelTmaWarpSpecializedCooperativeEEENS5_IJNSA_ILi256EEENSA_ILi128EEESG_EEENS_10bfloat16_tENS5_IJlSB_lEEESI_SJ_NS4_8TiledMMAINS4_8MMA_AtomIJNS4_4SM904GMMA28MMA_64x128x16_F32BF16BF16_SSILNSN_5MajorE0ELSP_0ELNSN_7ScaleInE1ELSQ_1EEEEEENS4_6LayoutINS5_IJNSA_ILi2EEESB_SB_EEENS5_IJSB_NSA_ILi0EEESW_EEEEENS5_IJNS4_10UnderscoreESZ_SZ_EEEEENS4_13SM90_TMA_LOADENS4_14ComposedLayoutINS4_7SwizzleILi3ELi4ELi3EEENS4_18smem_ptr_flag_bitsILi16EEENST_INS5_IJNSA_ILi8EEENSA_ILi64EEEEEENS5_IJS19_SB_EEEEEEEvNS4_8identityES12_S1D_vS1E_EENS_8epilogue10collective6detail29Sm90TmaWarpSpecializedAdapterINS1H_15DefaultEpilogueISI_SJ_SJ_NS1G_6thread17LinearCombinationISI_Li1EffLNS1L_9ScaleType4KindE0ELNS_15FloatRoundStyleE2ESI_EENS1_15EpilogueDefaultEEEEEvvEEEEvNT_6ParamsE,(.L_x_316 - _ZN7cutlass13device_kernelINS_4gemm6kernel13GemmUniversalIN4cute5tupleIJiiiiEEENS1_10collective13CollectiveMmaINS1_34MainloopSm90TmaGmmaWarpSpecializedILi2ENS5_IJNS4_1CILi1EEESB_SB_EEENS1_35KernelTmaWarpSpecializedCooperativeEEENS5_IJNSA_ILi256EEENSA_ILi128EEESG_EEENS_10bfloat16_tENS5_IJlSB_lEEESI_SJ_NS4_8TiledMMAINS4_8MMA_AtomIJNS4_4SM904GMMA28MMA_64x128x16_F32BF16BF16_SSILNSN_5MajorE0ELSP_0ELNSN_7ScaleInE1ELSQ_1EEEEEENS4_6LayoutINS5_IJNSA_ILi2EEESB_SB_EEENS5_IJSB_NSA_ILi0EEESW_EEEEENS5_IJNS4_10UnderscoreESZ_SZ_EEEEENS4_13SM90_TMA_LOADENS4_14ComposedLayoutINS4_7SwizzleILi3ELi4ELi3EEENS4_18smem_ptr_flag_bitsILi16EEENST_INS5_IJNSA_ILi8EEENSA_ILi64EEEEEENS5_IJS19_SB_EEEEEEEvNS4_8identityES12_S1D_vS1E_EENS_8epilogue10collective6detail29Sm90TmaWarpSpecializedAdapterINS1H_15DefaultEpilogueISI_SJ_SJ_NS1G_6thread17LinearCombinationISI_Li1EffLNS1L_9ScaleType4KindE0ELNS_15FloatRoundStyleE2ESI_EENS1_15EpilogueDefaultEEEEEvvEEEEvNT_6ParamsE)
        .other          _ZN7cutlass13device_kernelINS_4gemm6kernel13GemmUniversalIN4cute5tupleIJiiiiEEENS1_10collective13CollectiveMmaINS1_34MainloopSm90TmaGmmaWarpSpecializedILi2ENS5_IJNS4_1CILi1EEESB_SB_EEENS1_35KernelTmaWarpSpecializedCooperativeEEENS5_IJNSA_ILi256EEENSA_ILi128EEESG_EEENS_10bfloat16_tENS5_IJlSB_lEEESI_SJ_NS4_8TiledMMAINS4_8MMA_AtomIJNS4_4SM904GMMA28MMA_64x128x16_F32BF16BF16_SSILNSN_5MajorE0ELSP_0ELNSN_7ScaleInE1ELSQ_1EEEEEENS4_6LayoutINS5_IJNSA_ILi2EEESB_SB_EEENS5_IJSB_NSA_ILi0EEESW_EEEEENS5_IJNS4_10UnderscoreESZ_SZ_EEEEENS4_13SM90_TMA_LOADENS4_14ComposedLayoutINS4_7SwizzleILi3ELi4ELi3EEENS4_18smem_ptr_flag_bitsILi16EEENST_INS5_IJNSA_ILi8EEENSA_ILi64EEEEEENS5_IJS19_SB_EEEEEEEvNS4_8identityES12_S1D_vS1E_EENS_8epilogue10collective6detail29Sm90TmaWarpSpecializedAdapterINS1H_15DefaultEpilogueISI_SJ_SJ_NS1G_6thread17LinearCombinationISI_Li1EffLNS1L_9ScaleType4KindE0ELNS_15FloatRoundStyleE2ESI_EENS1_15EpilogueDefaultEEEEEvvEEEEvNT_6ParamsE,@"STO_CUDA_ENTRY STV_DEFAULT"
_ZN7cutlass13device_kernelINS_4gemm6kernel13GemmUniversalIN4cute5tupleIJiiiiEEENS1_10collective13CollectiveMmaINS1_34MainloopSm90TmaGmmaWarpSpecializedILi2ENS5_IJNS4_1CILi1EEESB_SB_EEENS1_35KernelTmaWarpSpecializedCooperativeEEENS5_IJNSA_ILi256EEENSA_ILi128EEESG_EEENS_10bfloat16_tENS5_IJlSB_lEEESI_SJ_NS4_8TiledMMAINS4_8MMA_AtomIJNS4_4SM904GMMA28MMA_64x128x16_F32BF16BF16_SSILNSN_5MajorE0ELSP_0ELNSN_7ScaleInE1ELSQ_1EEEEEENS4_6LayoutINS5_IJNSA_ILi2EEESB_SB_EEENS5_IJSB_NSA_ILi0EEESW_EEEEENS5_IJNS4_10UnderscoreESZ_SZ_EEEEENS4_13SM90_TMA_LOADENS4_14ComposedLayoutINS4_7SwizzleILi3ELi4ELi3EEENS4_18smem_ptr_flag_bitsILi16EEENST_INS5_IJNSA_ILi8EEENSA_ILi64EEEEEENS5_IJS19_SB_EEEEEEEvNS4_8identityES12_S1D_vS1E_EENS_8epilogue10collective6detail29Sm90TmaWarpSpecializedAdapterINS1H_15DefaultEpilogueISI_SJ_SJ_NS1G_6thread17LinearCombinationISI_Li1EffLNS1L_9ScaleType4KindE0ELNS_15FloatRoundStyleE2ESI_EENS1_15EpilogueDefaultEEEEEvvEEEEvNT_6ParamsE:
[----:B------:R-:W0:Y:S01]  /*0000*/  LDC R1, c[0x0][0x28] ;  /* 0x00000a00ff017b82 */ /* 0x000e220000000800 */
[----:B------:R-:W1:Y:S01]  /*0010*/  S2R R18, SR_TID.X ;  /* 0x0000000000127919 */ /* 0x000e620000002100 */
[----:B------:R-:W-:Y:S01]  /*0020*/  ELECT P0, URZ, PT ;  /* 0x00000000003f782f */ /* 0x000fe20003800000 */
[----:B------:R-:W-:Y:S01]  /*0030*/  BSSY B0, `(.L_x_0) ;  /* 0x000000f000007945 */ /* 0x000fe20003800000 */
[--C-:B-1----:R-:W-:Y:S02]  /*0040*/  SHF.R.U32.HI R0, RZ, 0x5, R18.reuse ;  /* 0x00000005ff007819 */ /* 0x102fe40000011612 */
[----:B------:R-:W-:-:S03]  /*0050*/  SHF.R.U32.HI R22, RZ, 0x7, R18 ;  /* 0x00000007ff167819 */ /* 0x000fc60000011612 */
[----:B------:R-:W1:Y:S04]  /*0060*/  SHFL.IDX PT, R5, R0, RZ, 0x1f ;  /* 0x00001fff00057589 */ /* 0x000e6800000e0000 */
[----:B------:R2:W3:Y:S01]  /*0070*/  SHFL.IDX PT, R8, R22, RZ, 0x1f ;  /* 0x00001fff16087589 */ /* 0x0004e200000e0000 */
[----:B-1----:R-:W-:-:S13]  /*0080*/  ISETP.NE.OR P0, PT, R5, RZ, !P0 ;  /* 0x000000ff0500720c */ /* 0x002fda0004705670 */
[----:B0-23--:R-:W-:Y:S05]  /*0090*/  @P0 BRA `(.L_x_1) ;  /* 0x0000000000200947 */ /* 0x00dfea0003800000 */
[----:B------:R-:W-:Y:S02]  /*00a0*/  ULDC.64 UR4, c[0x0][0x198] ;  /* 0x0000660000047ab9 */ /* 0x000fe40000000a00 */
[----:B------:R-:W-:Y:S02]  /*00b0*/  UIADD3 UR6, UP0, UR4, 0xf0, URZ ;  /* 0x000000f004067890 */ /* 0x000fe4000ff1e03f */
[----:B------:R-:W-:Y:S02]  /*00c0*/  UIADD3 UR4, UP1, UR4, 0x1f0, URZ ;  /* 0x000001f004047890 */ /* 0x000fe4000ff3e03f */
[----:B------:R-:W-:Y:S02]  /*00d0*/  UIADD3.X UR7, URZ, UR5, URZ, UP0, !UPT ;  /* 0x000000053f077290 */ /* 0x000fe400087fe43f */
[----:B------:R-:W-:-:S07]  /*00e0*/  UIADD3.X UR5, URZ, UR5, URZ, UP1, !UPT ;  /* 0x000000053f057290 */ /* 0x000fce0008ffe43f */
[----:B------:R0:W-:Y:S02]  /*00f0*/  UTMACCTL.PF [UR6] ;  /* 0x00000000060079b9 */ /* 0x0001e40008040000 */
[----:B------:R0:W-:Y:S02]  /*0100*/  UTMACCTL.PF [UR4] ;  /* 0x00000000040079b9 */ /* 0x0001e40008040000 */
[----:B0-----:R-:W-:Y:S01]  /*0110*/  NOP ;  /* 0x0000000000007918 */ /* 0x001fe20000000000 */
.L_x_1:
[----:B------:R-:W-:Y:S05]  /*0120*/  BSYNC B0 ;  /* 0x0000000000007941 */ /* 0x000fea0003800000 */
.L_x_0:
[----:B------:R-:W0:Y:S02]  /*0130*/  SHFL.IDX PT, R2, R0, RZ, 0x1f ;  /* 0x00001fff00027589 */ /* 0x000e2400000e0000 */
[----:B0-----:R-:W-:-:S13]  /*0140*/  ISETP.NE.AND P0, PT, R2, RZ, PT ;  /* 0x000000ff0200720c */ /* 0x001fda0003f05270 */
[----:B------:R-:W-:Y:S05]  /*0150*/  @P0 BRA `(.L_x_2) ;  /* 0x0000000000480947 */ /* 0x000fea0003800000 */
[----:B------:R-:W0:Y:S01]  /*0160*/  S2UR UR8, SR_CgaCtaId ;  /* 0x00000000000879c3 */ /* 0x000e220000008800 */
[----:B------:R-:W-:Y:S01]  /*0170*/  UMOV UR4, 0x400 ;  /* 0x0000040000047882 */ /* 0x000fe20000000000 */
[----:B------:R-:W-:Y:S01]  /*0180*/  UMOV UR5, 0x1 ;  /* 0x0000000100057882 */ /* 0x000fe20000000000 */
[----:B------:R-:W-:Y:S01]  /*0190*/  UMOV UR6, 0x100 ;  /* 0x0000010000067882 */ /* 0x000fe20000000000 */
[----:B------:R-:W-:Y:S01]  /*01a0*/  ELECT P0, URZ, PT ;  /* 0x00000000003f782f */ /* 0x000fe20003800000 */
[----:B------:R-:W-:-:S04]  /*01b0*/  UIADD3 UR6, -UR6, 0x100000, URZ ;  /* 0x0010000006067890 */ /* 0x000fc8000fffe13f */
[----:B------:R-:W-:Y:S02]  /*01c0*/  USHF.L.U32 UR7, UR6, 0xb, URZ ;  /* 0x0000000b06077899 */ /* 0x000fe4000800063f */
[----:B------:R-:W-:Y:S02]  /*01d0*/  USHF.L.U32 UR6, UR6, 0x1, URZ ;  /* 0x0000000106067899 */ /* 0x000fe4000800063f */
[----:B0-----:R-:W-:Y:S02]  /*01e0*/  ULEA UR8, UR8, UR4, 0x18 ;  /* 0x0000000408087291 */ /* 0x001fe4000f8ec03f */
[----:B------:R-:W-:-:S04]  /*01f0*/  UIADD3 UR4, -UR5, 0x100000, URZ ;  /* 0x0010000005047890 */ /* 0x000fc8000fffe13f */
[----:B------:R-:W-:Y:S02]  /*0200*/  USHF.L.U32 UR5, UR4, 0xb, URZ ;  /* 0x0000000b04057899 */ /* 0x000fe4000800063f */
[----:B------:R-:W-:Y:S01]  /*0210*/  USHF.L.U32 UR4, UR4, 0x1, URZ ;  /* 0x0000000104047899 */ /* 0x000fe2000800063f */
[----:B------:R-:W0:Y:S11]  /*0220*/  FENCE.VIEW.ASYNC.S ;  /* 0x00000000000073c6 */ /* 0x000e360000000000 */
[----:B0-----:R0:W1:Y:S01]  /*0230*/  SYNCS.EXCH.64 URZ, [UR8], UR4 ;  /* 0x00000004083f75b2 */ /* 0x0010620008000100 */
[----:B------:R0:W2:Y:S01]  /*0240*/  SYNCS.EXCH.64 URZ, [UR8+0x10], UR6 ;  /* 0x00001006083f75b2 */ /* 0x0000a20008000100 */
[----:B------:R0:W3:Y:S01]  /*0250*/  SYNCS.EXCH.64 URZ, [UR8+0x8], UR4 ;  /* 0x00000804083f75b2 */ /* 0x0000e20008000100 */
[----:B------:R0:W4:Y:S01]  /*0260*/  SYNCS.EXCH.64 URZ, [UR8+0x18], UR6 ;  /* 0x00001806083f75b2 */ /* 0x0001220008000100 */
[----:B------:R-:W-:Y:S01]  /*0270*/  NOP ;  /* 0x0000000000007918 */ /* 0x000fe20000000000 */
.L_x_2:
[----:B------:R-:W5:Y:S01]  /*0280*/  SHFL.IDX PT, R0, R0, RZ, 0x1f ;  /* 0x00001fff00007589 */ /* 0x000f6200000e0000 */
[----:B------:R-:W-:Y:S01]  /*0290*/  ELECT P0, URZ, PT ;  /* 0x00000000003f782f */ /* 0x000fe20003800000 */
[----:B------:R-:W1:Y:S01]  /*02a0*/  LDC R2, c[0x0][0x65c] ;  /* 0x00019700ff027b82 */ /* 0x000e620000000800 */
[----:B------:R-:W-:Y:S01]  /*02b0*/  SHF.R.S32.HI R6, RZ, 0x1f, R5 ;  /* 0x0000001fff067819 */ /* 0x000fe20000011405 */
[----:B------:R-:W2:Y:S01]  /*02c0*/  S2R R3, SR_CTAID.Y ;  /* 0x0000000000037919 */ /* 0x000ea20000002600 */
[----:B0-----:R-:W-:Y:S01]  /*02d0*/  UMOV UR4, 0x20 ;  /* 0x0000002000047882 */ /* 0x001fe20000000000 */
[----:B------:R-:W-:Y:S01]  /*02e0*/  ISETP.NE.AND P2, PT, R8, RZ, PT ;  /* 0x000000ff0800720c */ /* 0x000fe20003f45270 */
[----:B------:R-:W-:Y:S01]  /*02f0*/  NOP ;  /* 0x0000000000007918 */ /* 0x000fe20000000000 */
[----:B------:R-:W0:Y:S01]  /*0300*/  S2R R4, SR_CTAID.X ;  /* 0x0000000000047919 */ /* 0x000e220000002500 */
[----:B------:R-:W-:Y:S01]  /*0310*/  LEA.HI R6, R6, R5, RZ, 0x2 ;  /* 0x0000000506067211 */ /* 0x000fe200078f10ff */
[----:B------:R-:W-:Y:S01]  /*0320*/  NOP ;  /* 0x0000000000007918 */ /* 0x000fe20000000000 */
[----:B-----5:R-:W-:-:S02]  /*0330*/  ISETP.NE.OR P0, PT, R0, RZ, !P0 ;  /* 0x000000ff0000720c */ /* 0x020fc40004705670 */
[----:B-1----:R-:W-:-:S04]  /*0340*/  ISETP.NE.AND P3, PT, R2, 0x1, PT ;  /* 0x000000010200780c */ /* 0x002fc80003f65270 */
[----:B------:R-:W-:Y:S02]  /*0350*/  P2R R0, PR, RZ, 0x8 ;  /* 0x00000008ff007803 */ /* 0x000fe40000000000 */
[----:B------:R-:W-:-:S05]  /*0360*/  LOP3.LUT R0, R6, 0xfffffffc, RZ, 0xc0, !PT ;  /* 0xfffffffc06007812 */ /* 0x000fca00078ec0ff */
[----:B------:R-:W-:Y:S01]  /*0370*/  VOTEU.ALL UP0, P0 ;  /* 0x00000000003f7886 */ /* 0x000fe20000000000 */
[----:B------:R-:W-:Y:S01]  /*0380*/  IMAD.IADD R0, R5, 0x1, -R0 ;  /* 0x0000000105007824 */ /* 0x000fe200078e0a00 */
[----:B------:R-:W0:Y:S01]  /*0390*/  @P3 LDC R17, c[0x0][0x10] ;  /* 0x00000400ff113b82 */ /* 0x000e220000000800 */
[----:B------:R-:W-:Y:S01]  /*03a0*/  VOTEU.ALL UP1, P0 ;  /* 0x00000000003f7886 */ /* 0x000fe20000020000 */
[----:B--2---:R-:W-:Y:S01]  /*03b0*/  @P3 IMAD.MOV.U32 R6, RZ, RZ, R3 ;  /* 0x000000ffff063224 */ /* 0x004fe200078e0003 */
[----:B------:R-:W-:Y:S01]  /*03c0*/  @!UP0 UMOV UR6, 0x400 ;  /* 0x0000040000068882 */ /* 0x000fe20000000000 */
[----:B------:R-:W-:-:S04]  /*03d0*/  @!UP0 UIADD3 UR4, -UR4, 0x100000, URZ ;  /* 0x0010000004048890 */ /* 0x000fc8000fffe13f */
[----:B------:R-:W-:Y:S02]  /*03e0*/  @!UP0 USHF.L.U32 UR5, UR4, 0xb, URZ ;  /* 0x0000000b04058899 */ /* 0x000fe4000800063f */
[----:B------:R-:W-:Y:S01]  /*03f0*/  @!UP0 USHF.L.U32 UR4, UR4, 0x1, URZ ;  /* 0x0000000104048899 */ /* 0x000fe2000800063f */
[----:B------:R-:W-:Y:S02]  /*0400*/  @P3 IMAD.MOV.U32 R7, RZ, RZ, RZ ;  /* 0x000000ffff073224 */ /* 0x000fe400078e00ff */
[----:B------:R-:W-:Y:S01]  /*0410*/  IMAD.MOV.U32 R5, RZ, RZ, RZ ;  /* 0x000000ffff057224 */ /* 0x000fe200078e00ff */
[----:B------:R-:W1:Y:S01]  /*0420*/  @!UP0 S2UR UR7, SR_CgaCtaId ;  /* 0x00000000000789c3 */ /* 0x000e620000008800 */
[----:B------:R-:W-:-:S07]  /*0430*/  @P3 IMAD.MOV.U32 R11, RZ, RZ, RZ ;  /* 0x000000ffff0b3224 */ /* 0x000fce00078e00ff */
[----:B------:R-:W2:Y:S01]  /*0440*/  @!P3 LDC R9, c[0x0][0xc] ;  /* 0x00000300ff09bb82 */ /* 0x000ea20000000800 */
[----:B0-----:R-:W-:-:S04]  /*0450*/  @P3 IMAD.WIDE.U32 R16, R4, R17, R6 ;  /* 0x0000001104103225 */ /* 0x001fc800078e0006 */
[----:B------:R-:W-:Y:S01]  /*0460*/  @P3 IMAD.IADD R17, R17, 0x1, R11 ;  /* 0x0000000111113824 */ /* 0x000fe200078e020b */
[----:B-1----:R-:W-:Y:S01]  /*0470*/  @!UP0 ULEA UR6, UR7, UR6, 0x18 ;  /* 0x0000000607068291 */ /* 0x002fe2000f8ec03f */
[----:B------:R-:W-:Y:S01]  /*0480*/  VOTEU.ALL UP0, P0 ;  /* 0x00000000003f7886 */ /* 0x000fe20000000000 */
[----:B------:R-:W-:-:S04]  /*0490*/  ISETP.NE.AND P0, PT, R0, 0x3, PT ;  /* 0x000000030000780c */ /* 0x000fc80003f05270 */
[----:B------:R-:W-:Y:S01]  /*04a0*/  ISETP.EQ.OR P0, PT, R0, RZ, !P0 ;  /* 0x000000ff0000720c */ /* 0x000fe20004702670 */
[----:B--2---:R-:W-:-:S03]  /*04b0*/  @!P3 IMAD.WIDE.U32 R6, R9, R3, R4 ;  /* 0x000000030906b225 */ /* 0x004fc600078e0004 */
[C---:B------:R-:W-:Y:S01]  /*04c0*/  ISETP.EQ.AND P0, PT, R8.reuse, RZ, P0 ;  /* 0x000000ff0800720c */ /* 0x040fe20000702270 */
[----:B------:R-:W-:Y:S01]  /*04d0*/  VIADD R8, R8, 0xffffffff ;  /* 0xffffffff08087836 */ /* 0x000fe20000000000 */
[----:B------:R-:W0:Y:S02]  /*04e0*/  FENCE.VIEW.ASYNC.S ;  /* 0x00000000000073c6 */ /* 0x000e240000000000 */
[----:B0-----:R0:W3:Y:S01]  /*04f0*/  @!UP0 SYNCS.EXCH.64 URZ, [UR6+0x30], UR4 ;  /* 0x00003004063f85b2 */ /* 0x0010e20008000100 */
[----:B------:R-:W-:Y:S01]  /*0500*/  @!P3 IMAD.MOV.U32 R16, RZ, RZ, R6 ;  /* 0x000000ffff10b224 */ /* 0x000fe200078e0006 */
[----:B------:R-:W-:Y:S01]  /*0510*/  SEL R19, RZ, 0x1, !P0 ;  /* 0x00000001ff137807 */ /* 0x000fe20004000000 */
[----:B------:R-:W-:Y:S01]  /*0520*/  @!P3 IMAD.MOV.U32 R17, RZ, RZ, R7 ;  /* 0x000000ffff11b224 */ /* 0x000fe200078e0007 */
[----:B------:R-:W-:-:S04]  /*0530*/  ISETP.GE.U32.AND P1, PT, R8, 0x2, PT ;  /* 0x000000020800780c */ /* 0x000fc80003f26070 */
[----:B------:R-:W-:Y:S01]  /*0540*/  SEL R19, R19, 0x2, P1 ;  /* 0x0000000213137807 */ /* 0x000fe20000800000 */
[----:B------:R0:W3:Y:S01]  /*0550*/  @!UP1 SYNCS.EXCH.64 URZ, [UR6+0x38], UR4 ;  /* 0x00003804063f95b2 */ /* 0x0000e20008000100 */
[----:B------:R-:W-:Y:S01]  /*0560*/  NOP ;  /* 0x0000000000007918 */ /* 0x000fe20000000000 */
[----:B---34-:R-:W-:Y:S06]  /*0570*/  BAR.SYNC.DEFER_BLOCKING 0x0 ;  /* 0x0000000000007b1d */ /* 0x018fec0000010000 */
[----:B------:R-:W-:Y:S05]  /*0580*/  @!P2 BRA `(.L_x_3) ;  /* 0x000000ac0008a947 */ /* 0x000fea0003800000 */
[----:B------:R-:W-:-:S13]  /*0590*/  ISETP.GT.U32.AND P0, PT, R8, 0x1, PT ;  /* 0x000000010800780c */ /* 0x000fda0003f04070 */
[----:B0-----:R-:W-:Y:S05]  /*05a0*/  @P0 EXIT ;  /* 0x000000000000094d */ /* 0x001fea0003800000 */
[----:B------:R-:W-:Y:S01]  /*05b0*/  ULDC.64 UR4, c[0x0][0x650] ;  /* 0x0001940000047ab9 */ /* 0x000fe20000000a00 */
[----:B------:R-:W-:Y:S01]  /*05c0*/  PRMT R0, RZ, 0x7610, R0 ;  /* 0x00007610ff007816 */ /* 0x000fe20000000000 */
[----:B------:R-:W-:Y:S01]  /*05d0*/  IMAD.MOV.U32 R153, RZ, RZ, -0x1 ;  /* 0xffffffffff997424 */ /* 0x000fe200078e00ff */
[----:B------:R-:W-:Y:S01]  /*05e0*/  ISETP.GE.U32.AND P0, PT, R16, UR4, PT ;  /* 0x0000000410007c0c */ /* 0x000fe2000bf06070 */
[----:B------:R-:W-:Y:S01]  /*05f0*/  IMAD.MOV.U32 R23, RZ, RZ, -0x1 ;  /* 0xffffffffff177424 */ /* 0x000fe200078e00ff */
[----:B------:R-:W-:Y:S02]  /*0600*/  MOV R152, 0xffffffff ;  /* 0xffffffff00987802 */ /* 0x000fe40000000f00 */
[----:B------:R-:W-:-:S13]  /*0610*/  ISETP.GE.U32.AND.EX P0, PT, R17, UR5, PT, P0 ;  /* 0x0000000511007c0c */ /* 0x000fda000bf06100 */
[----:B------:R-:W-:Y:S05]  /*0620*/  @P0 BRA `(.L_x_4) ;  /* 0x0000000400540947 */ /* 0x000fea0003800000 */
[----:B------:R-:W0:Y:S01]  /*0630*/  LDC.64 R14, c[0x0][0x628] ;  /* 0x00018a00ff0e7b82 */ /* 0x000e220000000a00 */
[----:B------:R-:W-:Y:S02]  /*0640*/  IMAD.MOV.U32 R6, RZ, RZ, R16 ;  /* 0x000000ffff067224 */ /* 0x000fe400078e0010 */
[----:B------:R-:W-:-:S05]  /*0650*/  IMAD.MOV.U32 R7, RZ, RZ, R17 ;  /* 0x000000ffff077224 */ /* 0x000fca00078e0011 */
[----:B------:R-:W1:Y:S08]  /*0660*/  LDC R0, c[0x0][0x630] ;  /* 0x00018c00ff007b82 */ /* 0x000e700000000800 */
[----:B------:R-:W2:Y:S01]  /*0670*/  LDC.64 R20, c[0x0][0x620] ;  /* 0x00018800ff147b82 */ /* 0x000ea20000000a00 */
[----:B0-----:R-:W-:-:S04]  /*0680*/  ISETP.NE.U32.AND P0, PT, R14, RZ, PT ;  /* 0x000000ff0e00720c */ /* 0x001fc80003f05070 */
[----:B------:R-:W-:-:S13]  /*0690*/  ISETP.NE.AND.EX P0, PT, R15, RZ, PT, P0 ;  /* 0x000000ff0f00720c */ /* 0x000fda0003f05300 */
[----:B-12---:R-:W-:Y:S05]  /*06a0*/  @!P0 BRA `(.L_x_5) ;  /* 0x0000000000288947 */ /* 0x006fea0003800000 */
[----:B------:R-:W0:Y:S02]  /*06b0*/  LDC R11, c[0x0][0x634] ;  /* 0x00018d00ff0b7b82 */ /* 0x000e240000000800 */
[----:B0-----:R-:W-:-:S05]  /*06c0*/  IADD3 R11, P0, R16, R11, RZ ;  /* 0x0000000b100b7210 */ /* 0x001fca0007f1e0ff */
[----:B------:R-:W-:-:S04]  /*06d0*/  IMAD.X R13, RZ, RZ, R17, P0 ;  /* 0x000000ffff0d7224 */ /* 0x000fc800000e0611 */
[----:B------:R-:W-:-:S04]  /*06e0*/  IMAD.WIDE.U32 R6, R13, R14, RZ ;  /* 0x0000000e0d067225 */ /* 0x000fc800078e00ff */
[----:B------:R-:W-:-:S04]  /*06f0*/  IMAD.WIDE.U32 R8, P0, R11, R15, R6 ;  /* 0x0000000f0b087225 */ /* 0x000fc80007800006 */
[----:B------:R-:W-:-:S04]  /*0700*/  IMAD.WIDE.U32 R6, R11, R14, RZ ;  /* 0x0000000e0b067225 */ /* 0x000fc800078e00ff */
[----:B------:R-:W-:Y:S01]  /*0710*/  IMAD.X R11, RZ, RZ, RZ, P0 ;  /* 0x000000ffff0b7224 */ /* 0x000fe200000e06ff */
[----:B------:R-:W-:Y:S01]  /*0720*/  IADD3 RZ, P0, R7, R8, RZ ;  /* 0x0000000807ff7210 */ /* 0x000fe20007f1e0ff */
[----:B------:R-:W-:-:S04]  /*0730*/  IMAD.MOV.U32 R10, RZ, RZ, R9 ;  /* 0x000000ffff0a7224 */ /* 0x000fc800078e0009 */
[----:B------:R-:W-:-:S08]  /*0740*/  IMAD.WIDE.U32.X R6, R13, R15, R10, P0 ;  /* 0x0000000f0d067225 */ /* 0x000fd000000e040a */
.L_x_5:
[-CC-:B------:R-:W-:Y:S01]  /*0750*/  SHF.R.U64 R23, R6, R0.reuse, R7.reuse ;  /* 0x0000000006177219 */ /* 0x180fe20000001207 */
[----:B------:R-:W0:Y:S01]  /*0760*/  LDC R10, c[0x0][0x618] ;  /* 0x00018600ff0a7b82 */ /* 0x000e220000000800 */
[----:B------:R-:W-:Y:S01]  /*0770*/  SHF.R.U32.HI R5, RZ, R0, R7 ;  /* 0x00000000ff057219 */ /* 0x000fe20000011607 */
[----:B------:R-:W-:Y:S01]  /*0780*/  ULDC UR4, c[0x0][0x150] ;  /* 0x0000540000047ab9 */ /* 0x000fe20000000800 */
[----:B------:R-:W-:Y:S02]  /*0790*/  IADD3 R9, P0, RZ, -R23, RZ ;  /* 0x80000017ff097210 */ /* 0x000fe40007f1e0ff */
[----:B------:R-:W-:-:S03]  /*07a0*/  I2FP.F32.U32 R0, R4 ;  /* 0x0000000400007245 */ /* 0x000fc60000201000 */
[----:B------:R-:W1:Y:S01]  /*07b0*/  LDC.64 R28, c[0x0][0x640] ;  /* 0x00019000ff1c7b82 */ /* 0x000e620000000a00 */
[----:B------:R-:W-:Y:S02]  /*07c0*/  IMAD.X R11, RZ, RZ, ~R5, P0 ;  /* 0x000000ffff0b7224 */ /* 0x000fe400000e0e05 */
[----:B------:R-:W-:Y:S01]  /*07d0*/  FMUL R0, R0, UR4 ;  /* 0x0000000400007c20 */ /* 0x000fe20008400000 */
[----:B------:R-:W-:Y:S01]  /*07e0*/  IMAD.WIDE.U32 R6, R9, R20, R16 ;  /* 0x0000001409067225 */ /* 0x000fe200078e0010 */
[----:B------:R-:W-:-:S03]  /*07f0*/  ULDC UR4, c[0x0][0x154] ;  /* 0x0000550000047ab9 */ /* 0x000fc60000000800 */
[----:B------:R-:W-:Y:S01]  /*0800*/  IMAD R8, R11, R20, RZ ;  /* 0x000000140b087224 */ /* 0x000fe200078e02ff */
[----:B------:R-:W2:Y:S01]  /*0810*/  LDC R5, c[0x0][0x144] ;  /* 0x00005100ff057b82 */ /* 0x000ea20000000800 */
[----:B------:R-:W3:Y:S02]  /*0820*/  F2I.U32.TRUNC.NTZ R0, R0 ;  /* 0x0000000000007305 */ /* 0x000ee4000020f000 */
[----:B------:R-:W-:-:S05]  /*0830*/  IMAD R9, R9, R21, R8 ;  /* 0x0000001509097224 */ /* 0x000fca00078e0208 */
[----:B------:R-:W4:Y:S01]  /*0840*/  LDC R12, c[0x0][0x608] ;  /* 0x00018200ff0c7b82 */ /* 0x000f220000000800 */
[----:B------:R-:W-:Y:S01]  /*0850*/  IADD3 R7, R7, R9, RZ ;  /* 0x0000000907077210 */ /* 0x000fe20007ffe0ff */
[----:B------:R-:W-:-:S03]  /*0860*/  IMAD.MOV.U32 R9, RZ, RZ, -0x1 ;  /* 0xffffffffff097424 */ /* 0x000fc600078e00ff */
[-CC-:B0-----:R-:W-:Y:S02]  /*0870*/  SHF.R.U64 R20, R6, R10.reuse, R7.reuse ;  /* 0x0000000a06147219 */ /* 0x181fe40000001207 */
[----:B------:R-:W-:Y:S01]  /*0880*/  I2FP.F32.U32 R6, R3 ;  /* 0x0000000300067245 */ /* 0x000fe20000201000 */
[----:B------:R-:W0:Y:S01]  /*0890*/  LDC R26, c[0x0][0x658] ;  /* 0x00019600ff1a7b82 */ /* 0x000e220000000800 */
[----:B-1----:R-:W-:Y:S01]  /*08a0*/  ISETP.NE.U32.AND P0, PT, R28, RZ, PT ;  /* 0x000000ff1c00720c */ /* 0x002fe20003f05070 */
[----:B---3--:R-:W-:Y:S01]  /*08b0*/  IMAD.MOV R8, RZ, RZ, -R0 ;  /* 0x000000ffff087224 */ /* 0x008fe200078e0a00 */
[----:B------:R-:W-:Y:S01]  /*08c0*/  SHF.R.U32.HI R7, RZ, R10, R7 ;  /* 0x0000000aff077219 */ /* 0x000fe20000011607 */
[----:B------:R-:W-:Y:S01]  /*08d0*/  FMUL R6, R6, UR4 ;  /* 0x0000000406067c20 */ /* 0x000fe20008400000 */
[----:B------:R-:W-:-:S03]  /*08e0*/  ISETP.NE.AND.EX P0, PT, R29, RZ, PT, P0 ;  /* 0x000000ff1d00720c */ /* 0x000fc60003f05300 */
[----:B------:R-:W1:Y:S01]  /*08f0*/  LDC R14, c[0x0][0x148] ;  /* 0x00005200ff0e7b82 */ /* 0x000e620000000800 */
[----:B--2---:R-:W-:-:S07]  /*0900*/  IMAD R0, R5, R8, R4 ;  /* 0x0000000805007224 */ /* 0x004fce00078e0204 */
[----:B------:R-:W2:Y:S01]  /*0910*/  LDC R24, c[0x0][0x600] ;  /* 0x00018000ff187b82 */ /* 0x000ea20000000800 */
[-CC-:B----4-:R-:W-:Y:S02]  /*0920*/  SHF.R.U64 R30, R20, R12.reuse, R7.reuse ;  /* 0x0000000c141e7219 */ /* 0x190fe40000001207 */
[----:B------:R-:W-:Y:S01]  /*0930*/  SHF.R.U32.HI R5, RZ, R12, R7 ;  /* 0x0000000cff057219 */ /* 0x000fe20000011607 */
[----:B------:R-:W-:Y:S01]  /*0940*/  IMAD.MOV.U32 R7, RZ, RZ, 0x1 ;  /* 0x00000001ff077424 */ /* 0x000fe200078e00ff */
[----:B------:R3:W4:Y:S03]  /*0950*/  F2I.U32.TRUNC.NTZ R12, R6 ;  /* 0x00000006000c7305 */ /* 0x000726000020f000 */
[----:B------:R-:W1:Y:S01]  /*0960*/  LDC R15, c[0x0][0x648] ;  /* 0x00019200ff0f7b82 */ /* 0x000e620000000800 */
[-C--:B0-----:R-:W-:Y:S02]  /*0970*/  SHF.L.U32 R4, R9, R26.reuse, RZ ;  /* 0x0000001a09047219 */ /* 0x081fe400000006ff */
[----:B------:R-:W-:-:S02]  /*0980*/  SHF.R.U64 R32, R30, R26, R5 ;  /* 0x0000001a1e207219 */ /* 0x000fc40000001205 */
[----:B------:R-:W-:Y:S02]  /*0990*/  LOP3.LUT R11, RZ, R4, RZ, 0x33, !PT ;  /* 0x00000004ff0b7212 */ /* 0x000fe400078e33ff */
[-C--:B------:R-:W-:Y:S01]  /*09a0*/  SHF.R.U32.HI R5, RZ, R26.reuse, R5 ;  /* 0x0000001aff057219 */ /* 0x080fe20000011605 */
[----:B------:R-:W0:Y:S01]  /*09b0*/  LDC R21, c[0x0][0x638] ;  /* 0x00018e00ff157b82 */ /* 0x000e220000000800 */
[----:B------:R-:W-:Y:S01]  /*09c0*/  SHF.L.U32 R10, R7, R26, RZ ;  /* 0x0000001a070a7219 */ /* 0x000fe200000006ff */
[----:B------:R-:W-:-:S06]  /*09d0*/  IMAD.MOV.U32 R4, RZ, RZ, R32 ;  /* 0x000000ffff047224 */ /* 0x000fcc00078e0020 */
[----:B------:R-:W0:Y:S01]  /*09e0*/  LDC R152, c[0x0][0x610] ;  /* 0x00018400ff987b82 */ /* 0x000e220000000800 */
[----:B---34-:R-:W-:Y:S05]  /*09f0*/  @!P0 BRA `(.L_x_6) ;  /* 0x0000000000288947 */ /* 0x018fea0003800000 */
[----:B------:R-:W3:Y:S02]  /*0a00*/  LDC R9, c[0x0][0x64c] ;  /* 0x00019300ff097b82 */ /* 0x000ee40000000800 */
[----:B---3--:R-:W-:-:S05]  /*0a10*/  IADD3 R9, P0, R32, R9, RZ ;  /* 0x0000000920097210 */ /* 0x008fca0007f1e0ff */
        /* <DEDUP_REMOVED lines=8> */
.L_x_6:
[----:B-1----:R-:W-:Y:S01]  /*0aa0*/  SHF.R.U64 R4, R4, R15, R5 ;  /* 0x0000000f04047219 */ /* 0x002fe20000001205 */
[----:B------:R-:W-:Y:S01]  /*0ab0*/  IMAD.MOV R12, RZ, RZ, -R12 ;  /* 0x000000ffff0c7224 */ /* 0x000fe200078e0a0c */
[----:B------:R-:W-:Y:S02]  /*0ac0*/  LOP3.LUT R11, R30, R11, RZ, 0xc0, !PT ;  /* 0x0000000b1e0b7212 */ /* 0x000fe400078ec0ff */
[----:B--2---:R-:W-:Y:S01]  /*0ad0*/  IADD3 R5, R24, -0x1, RZ ;  /* 0xffffffff18057810 */ /* 0x004fe20007ffe0ff */
[----:B------:R-:W-:Y:S02]  /*0ae0*/  IMAD.MOV R6, RZ, RZ, -R4 ;  /* 0x000000ffff067224 */ /* 0x000fe400078e0a04 */
[----:B------:R-:W-:Y:S01]  /*0af0*/  @P3 IMAD R0, R14, R12, R3 ;  /* 0x0000000c0e003224 */ /* 0x000fe200078e0203 */
[----:B------:R-:W-:Y:S01]  /*0b00*/  LOP3.LUT R5, R20, R5, RZ, 0xc0, !PT ;  /* 0x0000000514057212 */ /* 0x000fe200078ec0ff */
[----:B------:R-:W-:Y:S02]  /*0b10*/  IMAD R11, R10, R4, R11 ;  /* 0x000000040a0b7224 */ /* 0x000fe400078e020b */
[----:B0-----:R-:W-:-:S02]  /*0b20*/  IMAD R3, R6, R21, R32 ;  /* 0x0000001506037224 */ /* 0x001fc400078e0220 */
[----:B------:R-:W-:Y:S02]  /*0b30*/  IMAD R152, R11, R152, R0 ;  /* 0x000000980b987224 */ /* 0x000fe400078e0200 */
[----:B------:R-:W-:Y:S02]  /*0b40*/  IMAD R3, R3, R24, R5 ;  /* 0x0000001803037224 */ /* 0x000fe400078e0205 */
[----:B------:R-:W-:-:S03]  /*0b50*/  IMAD.MOV.U32 R0, RZ, RZ, 0x1 ;  /* 0x00000001ff007424 */ /* 0x000fc600078e00ff */
[----:B------:R-:W-:Y:S02]  /*0b60*/  SEL R153, R3, R152, !P3 ;  /* 0x0000009803997207 */ /* 0x000fe40005800000 */
[----:B------:R-:W-:-:S07]  /*0b70*/  SEL R152, R152, R3, !P3 ;  /* 0x0000000398987207 */ /* 0x000fce0005800000 */
.L_x_4:
[----:B------:R-:W-:-:S08]  /*0b80*/  NOP ;  /* 0x0000000000007918 */ /* 0x000fd00000000000 */
[----:B------:R-:W0:Y:S02]  /*0b90*/  USETMAXREG.TRY_ALLOC.CTAPOOL UP0, 0xe8 ;  /* 0x000000e8000079c8 */ /* 0x000e240008000600 */
[----:B0-----:R-:W-:-:S13]  /*0ba0*/  PLOP3.LUT P0, PT, PT, PT, UP0, 0x80, 0x0 ;  /* 0x000000000000781c */ /* 0x001fda0003f0f008 */
[----:B------:R-:W-:Y:S05]  /*0bb0*/  @!P0 BRA `(.L_x_4) ;  /* 0xfffffffc00f08947 */ /* 0x000fea000383ffff */
[----:B------:R-:W-:Y:S01]  /*0bc0*/  ULDC.64 UR4, c[0x0][0x598] ;  /* 0x0001660000047ab9 */ /* 0x000fe20000000a00 */
[----:B------:R-:W-:Y:S01]  /*0bd0*/  ULDC.64 UR36, c[0x0][0x208] ;  /* 0x0000820000247ab9 */ /* 0x000fe20000000a00 */
[----:B------:R-:W-:-:S04]  /*0be0*/  ISETP.NE.U32.AND P0, PT, RZ, UR4, PT ;  /* 0x00000004ff007c0c */ /* 0x000fc8000bf05070 */
[----:B------:R-:W-:-:S13]  /*0bf0*/  ISETP.NE.AND.EX P0, PT, RZ, UR5, PT, P0 ;  /* 0x00000005ff007c0c */ /* 0x000fda000bf05300 */
[----:B------:R-:W-:Y:S05]  /*0c00*/  @!P0 BRA `(.L_x_7) ;  /* 0x00000000001c8947 */ /* 0x000fea0003800000 */
[----:B------:R-:W0:Y:S02]  /*0c10*/  LDC.64 R4, c[0x0][0x598] ;  /* 0x00016600ff047b82 */ /* 0x000e240000000a00 */
[----:B0-----:R-:W2:Y:S02]  /*0c20*/  LDG.E.64 R4, desc[UR36][R4.64] ;  /* 0x0000002404047981 */ /* 0x001ea4000c1e1b00 */
[----:B--2---:R-:W-:-:S04]  /*0c30*/  ISETP.NE.U32.AND P0, PT, R4, RZ, PT ;  /* 0x000000ff0400720c */ /* 0x004fc80003f05070 */
[----:B------:R-:W-:-:S13]  /*0c40*/  ISETP.NE.AND.EX P0, PT, R5, RZ, PT, P0 ;  /* 0x000000ff0500720c */ /* 0x000fda0003f05300 */
[----:B------:R-:W-:Y:S05]  /*0c50*/  @!P0 BRA `(.L_x_7) ;  /* 0x0000000000088947 */ /* 0x000fea0003800000 */
[----:B------:R0:W5:Y:S01]  /*0c60*/  LD.E R154, desc[UR36][R4.64] ;  /* 0x00000024049a7980 */ /* 0x000162000c101900 */
[----:B------:R-:W-:Y:S05]  /*0c70*/  BRA `(.L_x_8) ;  /* 0x0000000000247947 */ /* 0x000fea0003800000 */
.L_x_7:
[----:B------:R-:W-:Y:S02]  /*0c80*/  ULDC.64 UR4, c[0x0][0x588] ;  /* 0x0001620000047ab9 */ /* 0x000fe40000000a00 */
[----:B------:R-:W-:-:S04]  /*0c90*/  ISETP.NE.U32.AND P0, PT, RZ, UR4, PT ;  /* 0x00000004ff007c0c */ /* 0x000fc8000bf05070 */
[----:B------:R-:W-:-:S13]  /*0ca0*/  ISETP.NE.AND.EX P0, PT, RZ, UR5, PT, P0 ;  /* 0x00000005ff007c0c */ /* 0x000fda000bf05300 */
[----:B------:R-:W-:Y:S05]  /*0cb0*/  @!P0 BRA `(.L_x_9) ;  /* 0x00000000000c8947 */ /* 0x000fea0003800000 */
[----:B------:R-:W0:Y:S02]  /*0cc0*/  LDC.64 R154, c[0x0][0x588] ;  /* 0x00016200ff9a7b82 */ /* 0x000e240000000a00 */
[----:B0-----:R1:W5:Y:S01]  /*0cd0*/  LDG.E R154, desc[UR36][R154.64] ;  /* 0x000000249a9a7981 */ /* 0x001362000c1e1900 */
[----:B------:R-:W-:Y:S05]  /*0ce0*/  BRA `(.L_x_8) ;  /* 0x0000000000087947 */ /* 0x000fea0003800000 */
.L_x_9:
[----:B------:R-:W-:Y:S02]  /*0cf0*/  ULDC UR4, c[0x0][0x580] ;  /* 0x0001600000047ab9 */ /* 0x000fe40000000800 */
[----:B------:R-:W-:-:S07]  /*0d00*/  IMAD.U32 R154, RZ, RZ, UR4 ;  /* 0x00000004ff9a7e24 */ /* 0x000fce000f8e00ff */
.L_x_8:
[----:B------:R-:W-:Y:S02]  /*0d10*/  ULDC.64 UR4, c[0x0][0x5a0] ;  /* 0x0001680000047ab9 */ /* 0x000fe40000000a00 */
[----:B------:R-:W-:-:S04]  /*0d20*/  ISETP.NE.U32.AND P0, PT, RZ, UR4, PT ;  /* 0x00000004ff007c0c */ /* 0x000fc8000bf05070 */
[----:B------:R-:W-:-:S13]  /*0d30*/  ISETP.NE.AND.EX P0, PT, RZ, UR5, PT, P0 ;  /* 0x00000005ff007c0c */ /* 0x000fda000bf05300 */
[----:B------:R-:W-:Y:S05]  /*0d40*/  @!P0 BRA `(.L_x_10) ;  /* 0x00000000001c8947 */ /* 0x000fea0003800000 */
[----:B0-----:R-:W0:Y:S02]  /*0d50*/  LDC.64 R4, c[0x0][0x5a0] ;  /* 0x00016800ff047b82 */ /* 0x001e240000000a00 */
[----:B0-----:R-:W2:Y:S02]  /*0d60*/  LDG.E.64 R4, desc[UR36][R4.64] ;  /* 0x0000002404047981 */ /* 0x001ea4000c1e1b00 */
[----:B--2---:R-:W-:-:S04]  /*0d70*/  ISETP.NE.U32.AND P0, PT, R4, RZ, PT ;  /* 0x000000ff0400720c */ /* 0x004fc80003f05070 */
[----:B------:R-:W-:-:S13]  /*0d80*/  ISETP.NE.AND.EX P0, PT, R5, RZ, PT, P0 ;  /* 0x000000ff0500720c */ /* 0x000fda0003f05300 */
[----:B------:R-:W-:Y:S05]  /*0d90*/  @!P0 BRA `(.L_x_10) ;  /* 0x0000000000088947 */ /* 0x000fea0003800000 */
[----:B-1----:R0:W5:Y:S01]  /*0da0*/  LD.E R155, desc[UR36][R4.64] ;  /* 0x00000024049b7980 */ /* 0x002162000c101900 */
[----:B------:R-:W-:Y:S05]  /*0db0*/  BRA `(.L_x_11) ;  /* 0x0000000000247947 */ /* 0x000fea0003800000 */
.L_x_10:
[----:B------:R-:W-:Y:S02]  /*0dc0*/  ULDC.64 UR4, c[0x0][0x590] ;  /* 0x0001640000047ab9 */ /* 0x000fe40000000a00 */
[----:B------:R-:W-:-:S04]  /*0dd0*/  ISETP.NE.U32.AND P0, PT, RZ, UR4, PT ;  /* 0x00000004ff007c0c */ /* 0x000fc8000bf05070 */
[----:B------:R-:W-:-:S13]  /*0de0*/  ISETP.NE.AND.EX P0, PT, RZ, UR5, PT, P0 ;  /* 0x00000005ff007c0c */ /* 0x000fda000bf05300 */
[----:B------:R-:W-:Y:S05]  /*0df0*/  @!P0 BRA `(.L_x_12) ;  /* 0x00000000000c8947 */ /* 0x000fea0003800000 */
[----:B0-----:R-:W1:Y:S02]  /*0e00*/  LDC.64 R4, c[0x0][0x590] ;  /* 0x00016400ff047b82 */ /* 0x001e640000000a00 */
[----:B-1----:R1:W5:Y:S01]  /*0e10*/  LDG.E R155, desc[UR36][R4.64] ;  /* 0x00000024049b7981 */ /* 0x002362000c1e1900 */
[----:B------:R-:W-:Y:S05]  /*0e20*/  BRA `(.L_x_11) ;  /* 0x0000000000087947 */ /* 0x000fea0003800000 */
.L_x_12:
[----:B------:R-:W-:Y:S02]  /*0e30*/  ULDC UR4, c[0x0][0x584] ;  /* 0x0001610000047ab9 */ /* 0x000fe40000000800 */
[----:B-1----:R-:W-:-:S07]  /*0e40*/  IMAD.U32 R155, RZ, RZ, UR4 ;  /* 0x00000004ff9b7e24 */ /* 0x002fce000f8e00ff */
.L_x_11:
[----:B------:R-:W-:-:S13]  /*0e50*/  LOP3.LUT P0, RZ, R0, 0xff, RZ, 0xc0, !PT ;  /* 0x000000ff00ff7812 */ /* 0x000fda000780c0ff */
[----:B------:R-:W-:Y:S05]  /*0e60*/  @!P0 EXIT ;  /* 0x000000000000894d */ /* 0x000fea0003800000 */
[----:B------:R-:W-:Y:S01]  /*0e70*/  ULDC UR4, c[0x0][0x28c] ;  /* 0x0000a30000047ab9 */ /* 0x000fe20000000800 */
[----:B------:R-:W-:Y:S01]  /*0e80*/  LOP3.LUT R164, R19, 0x1, RZ, 0xfc, !PT ;  /* 0x0000000113a47812 */ /* 0x000fe200078efcff */
[----:B------:R-:W-:Y:S01]  /*0e90*/  UIADD3 UR4, UR4, 0x7f, URZ ;  /* 0x0000007f04047890 */ /* 0x000fe2000fffe03f */
[----:B------:R-:W-:Y:S01]  /*0ea0*/  UMOV UR38, URZ ;  /* 0x0000003f00267c82 */ /* 0x000fe20008000000 */
[----:B------:R-:W-:Y:S02]  /*0eb0*/  UMOV UR39, URZ ;  /* 0x0000003f00277c82 */ /* 0x000fe40008000000 */
[----:B------:R-:W-:-:S04]  /*0ec0*/  USHF.R.S32.HI UR5, URZ, 0x1f, UR4 ;  /* 0x0000001f3f057899 */ /* 0x000fc80008011404 */
[----:B------:R-:W-:-:S04]  /*0ed0*/  ULEA.HI UR5, UR5, UR4, URZ, 0x7 ;  /* 0x0000000405057291 */ /* 0x000fc8000f8f383f */
[----:B------:R-:W-:-:S12]  /*0ee0*/  USHF.R.S32.HI UR40, URZ, 0x7, UR5 ;  /* 0x000000073f287899 */ /* 0x000fd80008011405 */
.L_x_284:
[----:B------:R-:W-:Y:S01]  /*0ef0*/  LOP3.LUT R0, R18, 0x80, RZ, 0xc0, !PT ;  /* 0x0000008012007812 */ /* 0x000fe200078ec0ff */
[----:B--2---:R-:W2:Y:S01]  /*0f00*/  S2UR UR7, SR_CgaCtaId ;  /* 0x00000000000779c3 */ /* 0x004ea20000008800 */
[----:B------:R-:W-:Y:S02]  /*0f10*/  UMOV UR6, 0x400 ;  /* 0x0000040000067882 */ /* 0x000fe40000000000 */
[----:B------:R-:W-:-:S06]  /*0f20*/  SHF.R.U32.HI R0, RZ, 0x7, R0 ;  /* 0x00000007ff007819 */ /* 0x000fcc0000011600 */
[----:B---3--:R-:W3:Y:S01]  /*0f30*/  SHFL.IDX PT, R0, R0, RZ, 0x1f ;  /* 0x00001fff00007589 */ /* 0x008ee200000e0000 */
[----:B--2---:R-:W-:Y:S01]  /*0f40*/  ULEA UR42, UR7, UR6, 0x18 ;  /* 0x00000006072a7291 */ /* 0x004fe2000f8ec03f */
[----:B---3--:R-:W-:-:S13]  /*0f50*/  R2UR UR4, R0 ;  /* 0x00000000000472ca */ /* 0x008fda00000e0000 */
[----:B------:R-:W-:-:S04]  /*0f60*/  ULEA.HI UR5, UR4, UR4, URZ, 0x1 ;  /* 0x0000000404057291 */ /* 0x000fc8000f8f083f */
[----:B------:R-:W-:-:S04]  /*0f70*/  ULOP3.LUT UR5, UR5, 0x7fffe, URZ, 0xc0, !UPT ;  /* 0x0007fffe05057892 */ /* 0x000fc8000f8ec03f */
[----:B------:R-:W-:-:S03]  /*0f80*/  UIADD3 UR5, UR4, -UR5, URZ ;  /* 0x8000000504057290 */ /* 0x000fc6000fffe03f */
[----:B------:R-:W-:Y:S01]  /*0f90*/  ULDC UR4, c[0x0][0x28c] ;  /* 0x0000a30000047ab9 */ /* 0x000fe20000000800 */
[----:B------:R-:W-:Y:S01]  /*0fa0*/  ULEA UR5, UR5, UR42, 0xd ;  /* 0x0000002a05057291 */ /* 0x000fe2000f8e683f */
[----:B------:R-:W-:-:S03]  /*0fb0*/  ISETP.LT.AND P0, PT, RZ, UR4, PT ;  /* 0x00000004ff007c0c */ /* 0x000fc6000bf01270 */
[----:B------:R-:W-:-:S04]  /*0fc0*/  UIADD3 UR5, UR5, 0x100, URZ ;  /* 0x0000010005057890 */ /* 0x000fc8000fffe03f */
[----:B------:R-:W-:-:S04]  /*0fd0*/  USHF.R.U32.HI UR5, URZ, 0x4, UR5 ;  /* 0x000000043f057899 */ /* 0x000fc80008011605 */
[----:B------:R-:W-:Y:S02]  /*0fe0*/  ULOP3.LUT UR41, UR5, 0x3fff, URZ, 0xc0, !UPT ;  /* 0x00003fff05297892 */ /* 0x000fe4000f8ec03f */
[----:B-1--45:R-:W-:Y:S10]  /*0ff0*/  @P0 BRA `(.L_x_13) ;  /* 0x0000000000400947 */ /* 0x032ff40003800000 */
[----:B------:R-:W-:Y:S01]  /*1000*/  MOV R0, 0x0 ;  /* 0x0000000000007802 */ /* 0x000fe20000000f00 */
[----:B------:R-:W-:Y:S01]  /*1010*/  ULDC.64 UR4, c[0x4][0x68] ;  /* 0x01001a0000047ab9 */ /* 0x000fe20000000a00 */
[----:B------:R-:W-:Y:S01]  /*1020*/  ULDC.64 UR6, c[0x4][0x8] ;  /* 0x0100020000067ab9 */ /* 0x000fe20000000a00 */
[----:B01----:R-:W-:Y:S01]  /*1030*/  IMAD.U32 R4, RZ, RZ, UR4 ;  /* 0x00000004ff047e24 */ /* 0x003fe2000f8e00ff */
[----:B------:R0:W1:Y:S01]  /*1040*/  LDC.64 R14, c[0x4][R0] ;  /* 0x01000000000e7b82 */ /* 0x0000620000000a00 */
[----:B------:R-:W-:Y:S01]  /*1050*/  IMAD.U32 R5, RZ, RZ, UR5 ;  /* 0x00000005ff057e24 */ /* 0x000fe2000f8e00ff */
[----:B------:R-:W-:Y:S01]  /*1060*/  ULDC.64 UR4, c[0x4][0x70] ;  /* 0x01001c0000047ab9 */ /* 0x000fe20000000a00 */
[----:B------:R-:W-:Y:S01]  /*1070*/  MOV R10, UR6 ;  /* 0x00000006000a7c02 */ /* 0x000fe20008000f00 */
[----:B------:R-:W-:Y:S02]  /*1080*/  IMAD.U32 R6, RZ, RZ, UR4 ;  /* 0x00000004ff067e24 */ /* 0x000fe4000f8e00ff */
[----:B------:R-:W-:-:S02]  /*1090*/  IMAD.U32 R7, RZ, RZ, UR5 ;  /* 0x00000005ff077e24 */ /* 0x000fc4000f8e00ff */
[----:B------:R-:W-:Y:S02]  /*10a0*/  IMAD.U32 R11, RZ, RZ, UR7 ;  /* 0x00000007ff0b7e24 */ /* 0x000fe4000f8e00ff */
[----:B------:R-:W-:Y:S02]  /*10b0*/  IMAD.MOV.U32 R8, RZ, RZ, 0x1e1 ;  /* 0x000001e1ff087424 */ /* 0x000fe400078e00ff */
[----:B------:R-:W-:Y:S02]  /*10c0*/  IMAD.MOV.U32 R12, RZ, RZ, 0x1 ;  /* 0x00000001ff0c7424 */ /* 0x000fe400078e00ff */
[----:B0-----:R-:W-:-:S07]  /*10d0*/  IMAD.MOV.U32 R13, RZ, RZ, RZ ;  /* 0x000000ffff0d7224 */ /* 0x001fce00078e00ff */
[----:B------:R-:W-:-:S07]  /*10e0*/  LEPC R20, `(.L_x_13) ;  /* 0x000000001014794e */ /* 0x000fce0000000000 */
[----:B-1---5:R-:W-:Y:S05]  /*10f0*/  CALL.ABS.NOINC R14 ;  /* 0x000000000e007343 */ /* 0x022fea0003c00000 */
.L_x_13:
[----:B------:R-:W-:-:S13]  /*1100*/  ISETP.NE.AND P0, PT, R164, 0x3, PT ;  /* 0x00000003a400780c */ /* 0x000fda0003f05270 */
[----:B------:R-:W-:Y:S05]  /*1110*/  @!P0 BRA `(.L_x_14) ;  /* 0x0000000000048947 */ /* 0x000fea0003800000 */
[----:B------:R-:W-:Y:S01]  /*1120*/  BPT.TRAP 0x1 ;  /* 0x000000040000795c */ /* 0x000fe20000300000 */
.L_x_14:
[----:B------:R-:W-:Y:S02]  /*1130*/  IMAD.U32 R3, RZ, RZ, UR39 ;  /* 0x00000027ff037e24 */ /* 0x000fe4000f8e00ff */
[----:B------:R-:W-:-:S03]  /*1140*/  IMAD.U32 R0, RZ, RZ, UR38 ;  /* 0x00000026ff007e24 */ /* 0x000fc6000f8e00ff */
[----:B------:R-:W-:Y:S02]  /*1150*/  LEA R3, R3, UR42, 0x3 ;  /* 0x0000002a03037c11 */ /* 0x000fe4000f8e18ff */
[----:B------:R-:W-:-:S04]  /*1160*/  SHF.L.U32 R0, R0, 0x1f, RZ ;  /* 0x0000001f00007819 */ /* 0x000fc800000006ff */
[----:B------:R2:W3:Y:S01]  /*1170*/  SYNCS.PHASECHK.TRANS64.TRYWAIT P1, [R3+URZ], R0 ;  /* 0x00000000030075a7 */ /* 0x0004e2000802017f */
[----:B------:R-:W-:Y:S05]  /*1180*/  @!P0 BRA `(.L_x_15) ;  /* 0x0000000000048947 */ /* 0x000fea0003800000 */
[----:B------:R-:W-:Y:S01]  /*1190*/  BPT.TRAP 0x1 ;  /* 0x000000040000795c */ /* 0x000fe20000300000 */
.L_x_15:
[----:B---3--:R-:W-:Y:S05]  /*11a0*/  @P1 BRA `(.L_x_16) ;  /* 0x0000000000081947 */ /* 0x008fea0003800000 */
[----:B------:R-:W3:Y:S02]  /*11b0*/  SYNCS.PHASECHK.TRANS64.TRYWAIT P1, [R3+URZ], R0 ;  /* 0x00000000030075a7 */ /* 0x000ee4000802017f */
[----:B---3--:R-:W-:Y:S05]  /*11c0*/  @!P1 BRA `(.L_x_17) ;  /* 0x000000b400709947 */ /* 0x008fea0003800000 */
.L_x_16:
[----:B------:R-:W-:-:S04]  /*11d0*/  UISETP.LT.AND UP0, UPT, UR40, 0x1, UPT ;  /* 0x000000012800788c */ /* 0x000fc8000bf01270 */
[----:B------:R-:W-:-:S04]  /*11e0*/  USEL UR4, UR40, 0x1, UP0 ;  /* 0x0000000128047887 */ /* 0x000fc80008000000 */
[----:B------:R-:W-:-:S06]  /*11f0*/  UIADD3 UR4, UR40, -UR4, URZ ;  /* 0x8000000428047290 */ /* 0x000fcc000fffe03f */
[----:B--23--:R-:W-:Y:S01]  /*1200*/  IMAD.U32 R0, RZ, RZ, UR4 ;  /* 0x00000004ff007e24 */ /* 0x00cfe2000f8e00ff */
[----:B------:R-:W-:Y:S05]  /*1210*/  WARPSYNC.ALL ;  /* 0x0000000000007948 */ /* 0x000fea0003800000 */
[----:B------:R-:W-:Y:S01]  /*1220*/  ISETP.GE.AND P1, PT, R0, 0x1, PT ;  /* 0x000000010000780c */ /* 0x000fe20003f26270 */
[----:B------:R-:W-:Y:S01]  /*1230*/  UIADD3 UR4, UR42, 0x20100, URZ ;  /* 0x000201002a047890 */ /* 0x000fe2000fffe03f */
[----:B------:R-:W-:Y:S01]  /*1240*/  WARPGROUP.ARRIVE ;  /* 0x00000000000079c5 */ /* 0x000fe20000000000 */
[----:B------:R-:W-:Y:S01]  /*1250*/  UMOV UR9, 0x40000040 ;  /* 0x4000004000097882 */ /* 0x000fe20000000000 */
[----:B------:R-:W-:Y:S01]  /*1260*/  UMOV UR11, 0x40000040 ;  /* 0x40000040000b7882 */ /* 0x000fe20000000000 */
[----:B------:R-:W-:Y:S01]  /*1270*/  USHF.R.U32.HI UR4, URZ, 0x4, UR4 ;  /* 0x000000043f047899 */ /* 0x000fe20008011604 */
[----:B------:R-:W-:Y:S01]  /*1280*/  UMOV UR15, UR11 ;  /* 0x0000000b000f7c82 */ /* 0x000fe20008000000 */
[----:B------:R-:W-:-:S02]  /*1290*/  UMOV UR13, 0x40000040 ;  /* 0x40000040000d7882 */ /* 0x000fc40000000000 */
[----:B------:R-:W-:Y:S02]  /*12a0*/  ULOP3.LUT UR5, UR4, 0x3fff, URZ, 0xc0, !UPT ;  /* 0x00003fff04057892 */ /* 0x000fe4000f8ec03f */
[----:B------:R-:W-:Y:S02]  /*12b0*/  ULOP3.LUT UR4, UR41, 0x10000, URZ, 0xfc, !UPT ;  /* 0x0001000029047892 */ /* 0x000fe4000f8efc3f */
[----:B------:R-:W-:Y:S02]  /*12c0*/  ULOP3.LUT UR5, UR5, 0x10000, URZ, 0xfc, !UPT ;  /* 0x0001000005057892 */ /* 0x000fe4000f8efc3f */
[----:B------:R-:W-:Y:S02]  /*12d0*/  ULEA UR8, UR39, UR4, 0xc ;  /* 0x0000000427087291 */ /* 0x000fe4000f8e603f */
[----:B------:R-:W-:Y:S02]  /*12e0*/  ULEA UR6, UR39, UR5, 0xb ;  /* 0x0000000527067291 */ /* 0x000fe4000f8e583f */
[----:B------:R-:W-:-:S05]  /*12f0*/  UIADD3 UR12, UR8, 0x400, URZ ;  /* 0x00000400080c7890 */ /* 0x000fca000fffe03f */
[----:B------:R-:W-:Y:S02]  /*1300*/  UMOV UR10, UR6 ;  /* 0x00000006000a7c82 */ /* 0x000fe40008000000 */
[----:B------:R-:W-:Y:S01]  /*1310*/  HGMMA.64x128x16.F32.BF16 R88, gdesc[UR8], RZ, !UPT, gsb0 ;  /* 0x01e00000085879f0 */ /* 0x000fe2000c0018ff */
[----:B------:R-:W-:Y:S02]  /*1320*/  UMOV UR14, UR10 ;  /* 0x0000000a000e7c82 */ /* 0x000fe40008000000 */
[----:B------:R-:W-:Y:S02]  /*1330*/  WARPGROUP.DEPBAR.LE gsb0, 0x0 ;  /* 0x00008000000079c5 */ /* 0x000fe40000010000 */
[----:B------:R-:W-:-:S07]  /*1340*/  WARPGROUP.ARRIVE ;  /* 0x00000000000079c5 */ /* 0x000fce0000000000 */
[----:B------:R-:W-:Y:S01]  /*1350*/  HGMMA.64x128x16.F32.BF16 R24, gdesc[UR12], RZ, !UPT, gsb0 ;  /* 0x01e000000c1879f0 */ /* 0x000fe2000c0018ff */
[----:B------:R-:W-:Y:S02]  /*1360*/  UIADD3 UR12, UR8, 0x2, URZ ;  /* 0x00000002080c7890 */ /* 0x000fe4000fffe03f */
[----:B------:R-:W-:Y:S01]  /*1370*/  UIADD3 UR14, UR6, 0x2, URZ ;  /* 0x00000002060e7890 */ /* 0x000fe2000fffe03f */
[----:B------:R-:W-:Y:S01]  /*1380*/  UMOV UR13, 0x40000040 ;  /* 0x40000040000d7882 */ /* 0x000fe20000000000 */
[----:B------:R-:W-:Y:S01]  /*1390*/  UMOV UR15, 0x40000040 ;  /* 0x40000040000f7882 */ /* 0x000fe20000000000 */
[----:B------:R-:W-:Y:S02]  /*13a0*/  WARPGROUP.DEPBAR.LE gsb0, 0x0 ;  /* 0x00008000000079c5 */ /* 0x000fe40000010000 */
[----:B------:R-:W-:-:S06]  /*13b0*/  WARPGROUP.ARRIVE ;  /* 0x00000000000079c5 */ /* 0x000fcc0000000000 */
[----:B------:R-:W-:Y:S01]  /*13c0*/  HGMMA.64x128x16.F32.BF16 R88, gdesc[UR12], R88, gsb0 ;  /* 0x01e000000c5879f0 */ /* 0x000fe20008001858 */
[----:B------:R-:W-:Y:S01]  /*13d0*/  UIADD3 UR12, UR8, 0x402, URZ ;  /* 0x00000402080c7890 */ /* 0x000fe2000fffe03f */
[----:B------:R-:W-:Y:S01]  /*13e0*/  UMOV UR13, 0x40000040 ;  /* 0x40000040000d7882 */ /* 0x000fe20000000000 */
[----:B------:R-:W-:Y:S02]  /*13f0*/  WARPGROUP.DEPBAR.LE gsb0, 0x0 ;  /* 0x00008000000079c5 */ /* 0x000fe40000010000 */
[----:B------:R-:W-:-:S07]  /*1400*/  WARPGROUP.ARRIVE ;  /* 0x00000000000079c5 */ /* 0x000fce0000000000 */
[----:B------:R-:W-:Y:S01]  /*1410*/  HGMMA.64x128x16.F32.BF16 R24, gdesc[UR12], R24, gsb0 ;  /* 0x01e000000c1879f0 */ /* 0x000fe20008001818 */
        /* <DEDUP_REMOVED lines=71> */
[----:B------:R-:W-:Y:S03]  /*1890*/  HGMMA.64x128x16.F32.BF16 R24, gdesc[UR12], R24, gsb0 ;  /* 0x01e000000c1879f0 */ /* 0x000fe60008001818 */
[----:B------:R-:W-:Y:S02]  /*18a0*/  WARPGROUP.DEPBAR.LE gsb0, 0x0 ;  /* 0x00008000000079c5 */ /* 0x000fe40000010000 */
[----:B------:R-:W-:Y:S05]  /*18b0*/  @!P1 BRA `(.L_x_18) ;  /* 0x00000008002c9947 */ /* 0x000fea0003800000 */
[----:B------:R-:W-:-:S04]  /*18c0*/  UIADD3 UR6, UR39, 0x1, URZ ;  /* 0x0000000127067890 */ /* 0x000fc8000fffe03f */
[----:B------:R-:W-:-:S04]  /*18d0*/  UISETP.NE.AND UP0, UPT, UR6, 0x2, UPT ;  /* 0x000000020600788c */ /* 0x000fc8000bf05270 */
[----:B------:R-:W-:Y:S02]  /*18e0*/  USEL UR7, URZ, 0x1, UP0 ;  /* 0x000000013f077887 */ /* 0x000fe40008000000 */
[----:B------:R-:W-:Y:S02]  /*18f0*/  USEL UR6, UR6, URZ, UP0 ;  /* 0x0000003f06067287 */ /* 0x000fe40008000000 */
[----:B------:R-:W-:-:S06]  /*1900*/  ULOP3.LUT UR7, UR38, UR7, URZ, 0x3c, !UPT ;  /* 0x0000000726077292 */ /* 0x000fcc000f8e3c3f */
[----:B01----:R-:W-:Y:S01]  /*1910*/  IMAD.U32 R5, RZ, RZ, UR7 ;  /* 0x00000007ff057e24 */ /* 0x003fe2000f8e00ff */
[----:B------:R-:W-:-:S06]  /*1920*/  UMOV UR7, UR39 ;  /* 0x0000002700077c82 */ /* 0x000fcc0008000000 */
.L_x_25:
[----:B01----:R-:W-:Y:S05]  /*1930*/  @!P0 BRA `(.L_x_19) ;  /* 0x0000000000048947 */ /* 0x003fea0003800000 */
[----:B------:R-:W-:Y:S01]  /*1940*/  BPT.TRAP 0x1 ;  /* 0x000000040000795c */ /* 0x000fe20000300000 */
.L_x_19:
[----:B------:R-:W0:Y:S01]  /*1950*/  S2UR UR9, SR_CgaCtaId ;  /* 0x00000000000979c3 */ /* 0x000e220000008800 */
[----:B------:R-:W-:Y:S01]  /*1960*/  UMOV UR8, 0x400 ;  /* 0x0000040000087882 */ /* 0x000fe20000000000 */
[----:B------:R-:W-:Y:S01]  /*1970*/  SHF.L.U32 R3, R5, 0x1f, RZ ;  /* 0x0000001f05037819 */ /* 0x000fe200000006ff */
[----:B0-----:R-:W-:-:S04]  /*1980*/  ULEA UR8, UR9, UR8, 0x18 ;  /* 0x0000000809087291 */ /* 0x001fc8000f8ec03f */
[----:B------:R-:W-:-:S09]  /*1990*/  ULEA UR9, UR6, UR8, 0x3 ;  /* 0x0000000806097291 */ /* 0x000fd2000f8e183f */
[----:B------:R0:W1:Y:S01]  /*19a0*/  SYNCS.PHASECHK.TRANS64.TRYWAIT P1, [UR9], R3 ;  /* 0x00000003ff0075a7 */ /* 0x0000620008020149 */
[----:B------:R-:W-:Y:S05]  /*19b0*/  @!P0 BRA `(.L_x_20) ;  /* 0x0000000000048947 */ /* 0x000fea0003800000 */
[----:B------:R-:W-:Y:S01]  /*19c0*/  BPT.TRAP 0x1 ;  /* 0x000000040000795c */ /* 0x000fe20000300000 */
.L_x_20:
[----:B-1----:R-:W-:Y:S05]  /*19d0*/  @P1 BRA `(.L_x_21) ;  /* 0x0000000000081947 */ /* 0x002fea0003800000 */
[----:B------:R-:W1:Y:S02]  /*19e0*/  SYNCS.PHASECHK.TRANS64.TRYWAIT P1, [UR9], R3 ;  /* 0x00000003ff0075a7 */ /* 0x000e640008020149 */
[----:B-1----:R-:W-:Y:S05]  /*19f0*/  @!P1 BRA `(.L_x_22) ;  /* 0x000000ac00789947 */ /* 0x002fea0003800000 */
.L_x_21:
[----:B------:R-:W-:Y:S01]  /*1a00*/  ULEA UR12, UR6, UR4, 0xc ;  /* 0x00000004060c7291 */ /* 0x000fe2000f8e603f */
[----:B------:R-:W-:Y:S01]  /*1a10*/  WARPGROUP.ARRIVE ;  /* 0x00000000000079c5 */ /* 0x000fe20000000000 */
[----:B------:R-:W-:Y:S01]  /*1a20*/  ULEA UR10, UR6, UR5, 0xb ;  /* 0x00000005060a7291 */ /* 0x000fe2000f8e583f */
[----:B------:R-:W-:Y:S01]  /*1a30*/  UMOV UR13, 0x40000040 ;  /* 0x40000040000d7882 */ /* 0x000fe20000000000 */
[----:B------:R-:W-:Y:S01]  /*1a40*/  UMOV UR15, 0x40000040 ;  /* 0x40000040000f7882 */ /* 0x000fe20000000000 */
[----:B------:R-:W-:Y:S01]  /*1a50*/  UIADD3 UR16, UR12, 0x400, URZ ;  /* 0x000004000c107890 */ /* 0x000fe2000fffe03f */
[----:B------:R-:W-:-:S03]  /*1a60*/  UMOV UR19, UR15 ;  /* 0x0000000f00137c82 */ /* 0x000fc60008000000 */
[----:B------:R-:W-:Y:S01]  /*1a70*/  UMOV UR14, UR10 ;  /* 0x0000000a000e7c82 */ /* 0x000fe20008000000 */
[----:B------:R-:W-:Y:S01]  /*1a80*/  UMOV UR17, 0x40000040 ;  /* 0x4000004000117882 */ /* 0x000fe20000000000 */
[----:B------:R-:W-:Y:S01]  /*1a90*/  HGMMA.64x128x16.F32.BF16 R88, gdesc[UR12], R88, gsb0 ;  /* 0x01e000000c5879f0 */ /* 0x000fe20008001858 */
[----:B------:R-:W-:Y:S02]  /*1aa0*/  UMOV UR18, UR14 ;  /* 0x0000000e00127c82 */ /* 0x000fe40008000000 */
        /* <DEDUP_REMOVED lines=89> */
[----:B------:R-:W-:Y:S01]  /*2040*/  BPT.TRAP 0x1 ;  /* 0x000000040000795c */ /* 0x000fe20000300000 */
.L_x_23:
[----:B------:R-:W-:Y:S01]  /*2050*/  ULEA UR8, UR7, UR8, 0x3 ;  /* 0x0000000807087291 */ /* 0x000fe2000f8e183f */
[----:B------:R-:W-:-:S03]  /*2060*/  ISETP.GT.U32.AND P1, PT, R19, 0x1, PT ;  /* 0x000000011300780c */ /* 0x000fc60003f24070 */
[----:B------:R-:W-:-:S04]  /*2070*/  UIADD3 UR8, UR8, 0x10, URZ ;  /* 0x0000001008087890 */ /* 0x000fc8000fffe03f */
[----:B------:R-:W-:-:S09]  /*2080*/  UPRMT UR8, URZ, 0x654, UR8 ;  /* 0x000006543f087896 */ /* 0x000fd20008000008 */
[----:B------:R-:W-:Y:S01]  /*2090*/  SYNCS.ARRIVE.TRANS64.RED.A1T0 RZ, [UR8], RZ ;  /* 0x000000ffffff79a7 */ /* 0x000fe20008100408 */
[----:B------:R-:W-:Y:S05]  /*20a0*/  @P1 BRA `(.L_x_24) ;  /* 0x0000000000041947 */ /* 0x000fea0003800000 */
[----:B------:R-:W-:Y:S01]  /*20b0*/  BPT.TRAP 0x1 ;  /* 0x000000040000795c */ /* 0x000fe20000300000 */
.L_x_24:
[----:B------:R-:W-:Y:S01]  /*20c0*/  UIADD3 UR6, UR6, 0x1, URZ ;  /* 0x0000000106067890 */ /* 0x000fe2000fffe03f */
[C---:B------:R-:W-:Y:S01]  /*20d0*/  ISETP.GT.AND P1, PT, R0.reuse, 0x1, PT ;  /* 0x000000010000780c */ /* 0x040fe20003f24270 */
[----:B------:R-:W-:Y:S01]  /*20e0*/  UIADD3 UR7, UR7, 0x1, URZ ;  /* 0x0000000107077890 */ /* 0x000fe2000fffe03f */
[----:B------:R-:W-:Y:S01]  /*20f0*/  IADD3 R0, R0, -0x1, RZ ;  /* 0xffffffff00007810 */ /* 0x000fe20007ffe0ff */
[----:B------:R-:W-:Y:S02]  /*2100*/  UISETP.NE.AND UP0, UPT, UR6, 0x2, UPT ;  /* 0x000000020600788c */ /* 0x000fe4000bf05270 */
[----:B------:R-:W-:Y:S02]  /*2110*/  UISETP.NE.AND UP1, UPT, UR7, 0x2, UPT ;  /* 0x000000020700788c */ /* 0x000fe4000bf25270 */
[----:B------:R-:W-:Y:S02]  /*2120*/  USEL UR8, URZ, 0x1, UP0 ;  /* 0x000000013f087887 */ /* 0x000fe40008000000 */
[----:B------:R-:W-:-:S02]  /*2130*/  USEL UR6, UR6, URZ, UP0 ;  /* 0x0000003f06067287 */ /* 0x000fc40008000000 */
[----:B------:R-:W-:Y:S02]  /*2140*/  USEL UR7, UR7, URZ, UP1 ;  /* 0x0000003f07077287 */ /* 0x000fe40008800000 */
[----:B------:R-:W-:Y:S01]  /*2150*/  LOP3.LUT R5, R5, UR8, RZ, 0x3c, !PT ;  /* 0x0000000805057c12 */ /* 0x000fe2000f8e3cff */
[----:B------:R-:W-:Y:S09]  /*2160*/  @P1 BRA `(.L_x_25) ;  /* 0xfffffff400f01947 */ /* 0x000ff2000383ffff */
.L_x_18:
[----:B------:R-:W2:Y:S02]  /*2170*/  LDC R0, c[0x0][0x28c] ;  /* 0x0000a300ff007b82 */ /* 0x000ea40000000800 */
[----:B--2---:R-:W-:-:S13]  /*2180*/  ISETP.GE.AND P1, PT, R0, 0x1, PT ;  /* 0x000000010000780c */ /* 0x004fda0003f26270 */
[----:B------:R-:W-:Y:S05]  /*2190*/  @!P1 BRA `(.L_x_26) ;  /* 0x0000000000409947 */ /* 0x000fea0003800000 */
[----:B------:R-:W-:Y:S05]  /*21a0*/  @!P0 BRA `(.L_x_27) ;  /* 0x0000000000048947 */ /* 0x000fea0003800000 */
[----:B------:R-:W-:Y:S01]  /*21b0*/  BPT.TRAP 0x1 ;  /* 0x000000040000795c */ /* 0x000fe20000300000 */
.L_x_27:
[----:B------:R-:W2:Y:S01]  /*21c0*/  S2UR UR6, SR_CgaCtaId ;  /* 0x00000000000679c3 */ /* 0x000ea20000008800 */
[----:B------:R-:W-:Y:S01]  /*21d0*/  UISETP.LT.AND UP0, UPT, UR40, 0x1, UPT ;  /* 0x000000012800788c */ /* 0x000fe2000bf01270 */
[----:B------:R-:W-:Y:S01]  /*21e0*/  ISETP.GT.U32.AND P0, PT, R19, 0x1, PT ;  /* 0x000000011300780c */ /* 0x000fe20003f04070 */
[----:B------:R-:W-:Y:S02]  /*21f0*/  UMOV UR5, 0x400 ;  /* 0x0000040000057882 */ /* 0x000fe40000000000 */
[----:B------:R-:W-:-:S04]  /*2200*/  USEL UR4, UR40, 0x1, UP0 ;  /* 0x0000000128047887 */ /* 0x000fc80008000000 */
[----:B------:R-:W-:-:S04]  /*2210*/  UIADD3 UR4, UR39, UR40, -UR4 ;  /* 0x0000002827047290 */ /* 0x000fc8000fffe804 */
[----:B------:R-:W-:-:S04]  /*2220*/  USHF.L.U32 UR4, UR4, 0x3, URZ ;  /* 0x0000000304047899 */ /* 0x000fc8000800063f */
[----:B------:R-:W-:Y:S02]  /*2230*/  ULOP3.LUT UR4, UR4, 0x8, URZ, 0xc0, !UPT ;  /* 0x0000000804047892 */ /* 0x000fe4000f8ec03f */
[----:B--2---:R-:W-:-:S04]  /*2240*/  ULEA UR5, UR6, UR5, 0x18 ;  /* 0x0000000506057291 */ /* 0x004fc8000f8ec03f */
[----:B------:R-:W-:-:S04]  /*2250*/  UIADD3 UR4, UR5, 0x10, UR4 ;  /* 0x0000001005047890 */ /* 0x000fc8000fffe004 */
[----:B------:R-:W-:-:S09]  /*2260*/  UPRMT UR4, URZ, 0x654, UR4 ;  /* 0x000006543f047896 */ /* 0x000fd20008000004 */
[----:B------:R-:W-:Y:S01]  /*2270*/  SYNCS.ARRIVE.TRANS64.RED.A1T0 RZ, [UR4], RZ ;  /* 0x000000ffffff79a7 */ /* 0x000fe20008100404 */
[----:B------:R-:W-:Y:S05]  /*2280*/  @P0 BRA `(.L_x_26) ;  /* 0x0000000000040947 */ /* 0x000fea0003800000 */
[----:B------:R-:W-:Y:S01]  /*2290*/  BPT.TRAP 0x1 ;  /* 0x000000040000795c */ /* 0x000fe20000300000 */
.L_x_26:
[----:B------:R-:W2:Y:S01]  /*22a0*/  LDC R6, c[0x0][0x288] ;  /* 0x0000a200ff067b82 */ /* 0x000ea20000000800 */
[----:B01----:R-:W-:Y:S01]  /*22b0*/  LOP3.LUT R4, R18, 0x60, RZ, 0xc0, !PT ;  /* 0x0000006012047812 */ /* 0x003fe200078ec0ff */
[----:B------:R-:W-:Y:S01]  /*22c0*/  UIADD3 UR39, UR40, UR39, URZ ;  /* 0x0000002728277290 */ /* 0x000fe2000fffe03f */
[----:B------:R-:W-:Y:S01]  /*22d0*/  LOP3.LUT R0, R22, 0x1, RZ, 0xc0, !PT ;  /* 0x0000000116007812 */ /* 0x000fe200078ec0ff */
[----:B------:R-:W-:Y:S01]  /*22e0*/  IMAD.SHL.U32 R13, R153, 0x80, RZ ;  /* 0x00000080990d7824 */ /* 0x000fe200078e00ff */
[----:B------:R-:W-:Y:S01]  /*22f0*/  SHF.R.U32.HI R3, RZ, 0x2, R18 ;  /* 0x00000002ff037819 */ /* 0x000fe20000011612 */
[----:B------:R-:W-:Y:S01]  /*2300*/  USHF.R.U32.HI UR4, URZ, 0x1, UR39 ;  /* 0x000000013f047899 */ /* 0x000fe20008011627 */
[----:B------:R-:W-:Y:S01]  /*2310*/  SHF.R.U32.HI R10, RZ, 0x1, R4 ;  /* 0x00000001ff0a7819 */ /* 0x000fe20000011604 */
[----:B------:R-:W-:Y:S01]  /*2320*/  IMAD.SHL.U32 R4, R0, 0x40, RZ ;  /* 0x0000004000047824 */ /* 0x000fe200078e00ff */
[----:B------:R-:W-:Y:S01]  /*2330*/  LOP3.LUT R3, R3, 0x7, RZ, 0xc0, !PT ;  /* 0x0000000703037812 */ /* 0x000fe200078ec0ff */
[----:B------:R-:W-:Y:S01]  /*2340*/  IMAD.SHL.U32 R15, R152, 0x100, RZ ;  /* 0x00000100980f7824 */ /* 0x000fe200078e00ff */
[----:B------:R-:W-:Y:S01]  /*2350*/  ULOP3.LUT UR4, UR4, 0x1, URZ, 0xc0, !UPT ;  /* 0x0000000104047892 */ /* 0x000fe2000f8ec03f */
[----:B------:R-:W-:Y:S01]  /*2360*/  SHF.R.S32.HI R21, RZ, 0x1f, R23 ;  /* 0x0000001fff157819 */ /* 0x000fe20000011417 */
[----:B------:R-:W-:Y:S01]  /*2370*/  ULDC UR8, c[0x0][0x284] ;  /* 0x0000a10000087ab9 */ /* 0x000fe20000000800 */
[--C-:B------:R-:W-:Y:S01]  /*2380*/  IADD3 R5, RZ, -R10, -R3.reuse ;  /* 0x8000000aff057210 */ /* 0x100fe20007ffe803 */
[----:B------:R-:W-:Y:S01]  /*2390*/  UISETP.GT.U32.AND UP1, UPT, UR39, 0x1, UPT ;  /* 0x000000012700788c */ /* 0x000fe2000bf24070 */
[----:B------:R-:W-:Y:S01]  /*23a0*/  LOP3.LUT R3, R4, 0x40, R3, 0xe2, !PT ;  /* 0x0000004004037812 */ /* 0x000fe200078ee203 */
[----:B------:R-:W-:Y:S01]  /*23b0*/  UISETP.NE.U32.AND UP0, UPT, UR4, 0x1, UPT ;  /* 0x000000010400788c */ /* 0x000fe2000bf05070 */
[----:B------:R-:W-:Y:S01]  /*23c0*/  LOP3.LUT R4, R18, 0x3, RZ, 0xc0, !PT ;  /* 0x0000000312047812 */ /* 0x000fe200078ec0ff */
[----:B------:R-:W-:Y:S01]  /*23d0*/  ULDC.64 UR6, c[0x0][0x5d0] ;  /* 0x0001740000067ab9 */ /* 0x000fe20000000a00 */
[----:B------:R-:W-:Y:S01]  /*23e0*/  UISETP.LT.U32.AND UP1, UPT, UR40, 0x2, UP1 ;  /* 0x000000022800788c */ /* 0x000fe20008f21070 */
[----:B------:R-:W-:Y:S01]  /*23f0*/  IMAD.WIDE R8, R152, 0x100, RZ ;  /* 0x0000010098087825 */ /* 0x000fe200078e02ff */
[----:B------:R-:W-:Y:S01]  /*2400*/  UISETP.GT.U32.AND UP0, UPT, UR40, 0x1, !UP0 ;  /* 0x000000012800788c */ /* 0x000fe2000c704070 */
[----:B--2---:R-:W-:-:S02]  /*2410*/  ISETP.GE.AND P0, PT, R13, R6, PT ;  /* 0x000000060d00720c */ /* 0x004fc40003f06270 */
[----:B------:R-:W-:Y:S01]  /*2420*/  IMAD R12, R4, -0x2, R6 ;  /* 0xfffffffe040c7824 */ /* 0x000fe200078e0206 */
[----:B------:R-:W-:Y:S01]  /*2430*/  USEL UR5, URZ, 0x1, !UP1 ;  /* 0x000000013f057887 */ /* 0x000fe2000c800000 */
[----:B------:R-:W-:Y:S01]  /*2440*/  IMAD.SHL.U32 R6, R18, 0x2, RZ ;  /* 0x0000000212067824 */ /* 0x000fe200078e00ff */
[----:B------:R-:W-:Y:S01]  /*2450*/  ISETP.GE.OR P0, PT, R15, UR8, P0 ;  /* 0x000000080f007c0c */ /* 0x000fe20008706670 */
[----:B------:R-:W-:Y:S01]  /*2460*/  IMAD R4, R21, UR6, RZ ;  /* 0x0000000615047c24 */ /* 0x000fe2000f8e02ff */
[----:B------:R-:W-:Y:S01]  /*2470*/  USEL UR4, URZ, 0x1, !UP0 ;  /* 0x000000013f047887 */ /* 0x000fe2000c000000 */
[----:B------:R-:W-:Y:S01]  /*2480*/  IMAD R0, R0, -0x40, R5 ;  /* 0xffffffc000007824 */ /* 0x000fe200078e0205 */
[----:B------:R-:W-:Y:S01]  /*2490*/  LOP3.LUT R6, R13, 0x6, R6, 0xf8, !PT ;  /* 0x000000060d067812 */ /* 0x000fe200078ef806 */
[----:B------:R-:W-:Y:S01]  /*24a0*/  IMAD R11, R23, UR7, R4 ;  /* 0x00000007170b7c24 */ /* 0x000fe2000f8e0204 */
[----:B------:R-:W-:Y:S01]  /*24b0*/  LOP3.LUT R153, R8, R3, R10, 0xfe, !PT ;  /* 0x0000000308997212 */ /* 0x000fe200078efe0a */
[----:B------:R-:W-:Y:S01]  /*24c0*/  ULOP3.LUT UR39, UR39, 0x1, URZ, 0xc0, !UPT ;  /* 0x0000000127277892 */ /* 0x000fe2000f8ec03f */
[----:B------:R-:W-:Y:S01]  /*24d0*/  SHF.R.S32.HI R7, RZ, 0x1f, R6 ;  /* 0x0000001fff077819 */ /* 0x000fe20000011406 */
[----:B------:R-:W-:Y:S01]  /*24e0*/  ULOP3.LUT UR38, UR4, UR38, UR5, 0x96, !UPT ;  /* 0x0000002604267292 */ /* 0x000fe2000f8e9605 */
[----:B------:R-:W-:Y:S01]  /*24f0*/  IADD3 R3, -R15, UR8, R0 ;  /* 0x000000080f037c10 */ /* 0x000fe2000fffe100 */
[----:B------:R-:W-:-:S02]  /*2500*/  IMAD.IADD R0, R12, 0x1, -R13 ;  /* 0x000000010c007824 */ /* 0x000fc400078e0a0d */
[----:B------:R-:W-:-:S04]  /*2510*/  IMAD.WIDE.U32 R4, R23, UR6, R6 ;  /* 0x0000000617047c25 */ /* 0x000fc8000f8e0006 */
[----:B------:R-:W-:Y:S02]  /*2520*/  IMAD.IADD R11, R5, 0x1, R11 ;  /* 0x00000001050b7824 */ /* 0x000fe400078e020b */
[----:B------:R-:W-:Y:S02]  /*2530*/  IMAD.MOV.U32 R152, RZ, RZ, -0x1 ;  /* 0xffffffffff987424 */ /* 0x000fe400078e00ff */
[----:B------:R-:W-:Y:S01]  /*2540*/  IMAD.MOV.U32 R10, RZ, RZ, R4 ;  /* 0x000000ffff0a7224 */ /* 0x000fe200078e0004 */
[----:B------:R-:W-:Y:S06]  /*2550*/  @P0 BRA `(.L_x_28) ;  /* 0x00000084006c0947 */ /* 0x000fec0003800000 */
[----:B------:R-:W0:Y:S01]  /*2560*/  LDC.64 R4, c[0x0][0x5c8] ;  /* 0x00017200ff047b82 */ /* 0x000e220000000a00 */
[----:B-----5:R-:W-:Y:S01]  /*2570*/  FSETP.NEU.AND P0, PT, R155, RZ, PT ;  /* 0x000000ff9b00720b */ /* 0x020fe20003f0d000 */
[----:B------:R-:W-:Y:S01]  /*2580*/  BSSY B0, `(.L_x_28) ;  /* 0x0000858000007945 */ /* 0x000fe20003800000 */
[----:B------:R-:W-:-:S04]  /*2590*/  ISETP.GT.AND P3, PT, R3, RZ, PT ;  /* 0x000000ff0300720c */ /* 0x000fc80003f64270 */
[----:B------:R-:W-:Y:S01]  /*25a0*/  ISETP.GT.AND P1, PT, R0, RZ, P3 ;  /* 0x000000ff0000720c */ /* 0x000fe20001f24270 */
[-C--:B0-----:R-:W-:Y:S02]  /*25b0*/  IMAD R12, R9, R4.reuse, RZ ;  /* 0x00000004090c7224 */ /* 0x081fe400078e02ff */
[----:B------:R-:W-:-:S04]  /*25c0*/  IMAD.WIDE.U32 R166, R153, R4, R10 ;  /* 0x0000000499a67225 */ /* 0x000fc800078e000a */
[----:B------:R-:W-:-:S05]  /*25d0*/  IMAD R11, R153, R5, R12 ;  /* 0x00000005990b7224 */ /* 0x000fca00078e020c */
[----:B------:R-:W-:Y:S01]  /*25e0*/  IADD3 R169, R167, R11, RZ ;  /* 0x0000000ba7a97210 */ /* 0x000fe20007ffe0ff */
[----:B------:R-:W-:Y:S06]  /*25f0*/  @!P0 BRA `(.L_x_29) ;  /* 0x00000060000c8947 */ /* 0x000fec0003800000 */
[----:B------:R-:W0:Y:S01]  /*2600*/  LDC.64 R12, c[0x0][0x5b8] ;  /* 0x00016e00ff0c7b82 */ /* 0x000e220000000a00 */
[----:B------:R-:W-:-:S07]  /*2610*/  ULDC.64 UR4, c[0x0][0x5c0] ;  /* 0x0001700000047ab9 */ /* 0x000fce0000000a00 */
[----:B------:R-:W1:Y:S08]  /*2620*/  LDC.64 R14, c[0x0][0x5b0] ;  /* 0x00016c00ff0e7b82 */ /* 0x000e700000000a00 */
[----:B------:R-:W2:Y:S01]  /*2630*/  LDC.64 R10, c[0x0][0x5a8] ;  /* 0x00016a00ff0a7b82 */ /* 0x000ea20000000a00 */
[----:B0-----:R-:W-:-:S04]  /*2640*/  IMAD R20, R21, R12, RZ ;  /* 0x0000000c15147224 */ /* 0x001fc800078e02ff */
[C---:B------:R-:W-:Y:S02]  /*2650*/  IMAD R13, R23.reuse, R13, R20 ;  /* 0x0000000d170d7224 */ /* 0x040fe400078e0214 */
[----:B------:R-:W-:-:S04]  /*2660*/  IMAD.WIDE.U32 R20, R23, R12, R6 ;  /* 0x0000000c17147225 */ /* 0x000fc800078e0006 */
[----:B-1----:R-:W-:Y:S02]  /*2670*/  IMAD R156, R9, R14, RZ ;  /* 0x0000000e099c7224 */ /* 0x002fe400078e02ff */
[----:B------:R-:W-:Y:S02]  /*2680*/  IMAD.IADD R157, R21, 0x1, R13 ;  /* 0x00000001159d7824 */ /* 0x000fe400078e020d */
[----:B------:R-:W-:Y:S02]  /*2690*/  IMAD R167, R153, R15, R156 ;  /* 0x0000000f99a77224 */ /* 0x000fe400078e029c */
[----:B------:R-:W-:-:S04]  /*26a0*/  IMAD.MOV.U32 R156, RZ, RZ, R20 ;  /* 0x000000ffff9c7224 */ /* 0x000fc800078e0014 */
[----:B------:R-:W-:-:S04]  /*26b0*/  IMAD.WIDE.U32 R158, R153, R14, R156 ;  /* 0x0000000e999e7225 */ /* 0x000fc800078e009c */
[----:B------:R-:W-:Y:S01]  /*26c0*/  IMAD.IADD R159, R159, 0x1, R167 ;  /* 0x000000019f9f7824 */ /* 0x000fe200078e02a7 */
[----:B--2---:R-:W-:-:S04]  /*26d0*/  LEA R160, P0, R158, R10, 0x1 ;  /* 0x0000000a9ea07211 */ /* 0x004fc800078008ff */
[----:B------:R-:W-:-:S05]  /*26e0*/  LEA.HI.X R161, R158, R11, R159, 0x1, P0 ;  /* 0x0000000b9ea17211 */ /* 0x000fca00000f0c9f */
[----:B------:R-:W2:Y:S01]  /*26f0*/  @P1 LDG.E.LTC128B.U16 R165, desc[UR36][R160.64] ;  /* 0x00000024a0a51981 */ /* 0x000ea2000c1e1520 */
[----:B------:R-:W-:Y:S01]  /*2700*/  IMAD.WIDE.U32 R162, R153, R14, R6 ;  /* 0x0000000e99a27225 */ /* 0x000fe200078e0006 */
[----:B------:R-:W-:Y:S01]  /*2710*/  ISETP.GT.AND P2, PT, R0, 0x1, P3 ;  /* 0x000000010000780c */ /* 0x000fe20001f44270 */
[----:B------:R-:W-:Y:S02]  /*2720*/  BSSY B1, `(.L_x_30) ;  /* 0x0000012000017945 */ /* 0x000fe40003800000 */
[----:B------:R-:W-:Y:S02]  /*2730*/  IMAD.IADD R163, R167, 0x1, R163 ;  /* 0x00000001a7a37824 */ /* 0x000fe400078e02a3 */
[----:B------:R-:W-:-:S04]  /*2740*/  IMAD.WIDE.U32 R162, R23, R12, R162 ;  /* 0x0000000c17a27225 */ /* 0x000fc800078e00a2 */
[----:B--2---:R-:W-:-:S04]  /*2750*/  IMAD.U32 R158, R165, 0x10000, RZ ;  /* 0x00010000a59e7824 */ /* 0x004fc800078e00ff */
[----:B------:R-:W-:Y:S01]  /*2760*/  FMUL R159, R158, R155 ;  /* 0x0000009b9e9f7220 */ /* 0x000fe20000400000 */
[----:B------:R-:W-:-:S03]  /*2770*/  LEA R158, P0, R166, UR4, 0x1 ;  /* 0x00000004a69e7c11 */ /* 0x000fc6000f8008ff */
[----:B------:R-:W-:Y:S01]  /*2780*/  FFMA R159, R88, R154, R159 ;  /* 0x0000009a589f7223 */ /* 0x000fe2000000009f */
[----:B------:R-:W-:-:S04]  /*2790*/  IMAD.IADD R88, R13, 0x1, R163 ;  /* 0x000000010d587824 */ /* 0x000fc800078e02a3 */
[----:B------:R-:W-:Y:S02]  /*27a0*/  F2FP.BF16.F32.PACK_AB R161, RZ, R159 ;  /* 0x0000009fffa1723e */ /* 0x000fe400000010ff */
[----:B------:R-:W-:Y:S02]  /*27b0*/  LEA.HI.X R159, R166, UR5, R169, 0x1, P0 ;  /* 0x00000005a69f7c11 */ /* 0x000fe400080f0ca9 */
[----:B------:R-:W-:Y:S02]  /*27c0*/  PRMT R163, R161, 0x7610, R163 ;  /* 0x00007610a1a37816 */ /* 0x000fe400000000a3 */
[----:B------:R-:W-:-:S03]  /*27d0*/  LEA R160, P0, R162, R10, 0x1 ;  /* 0x0000000aa2a07211 */ /* 0x000fc600078008ff */
[----:B------:R0:W-:Y:S01]  /*27e0*/  @P1 STG.E.U16 desc[UR36][R158.64], R163 ;  /* 0x000000a39e001986 */ /* 0x0001e2000c101524 */
[----:B------:R-:W-:Y:S01]  /*27f0*/  LEA.HI.X R161, R162, R11, R88, 0x1, P0 ;  /* 0x0000000ba2a17211 */ /* 0x000fe200000f0c58 */
[C---:B------:R-:W-:Y:S01]  /*2800*/  IMAD.SHL.U32 R162, R14.reuse, 0x8, RZ ;  /* 0x000000080ea27824 */ /* 0x040fe200078e00ff */
[----:B0-----:R-:W-:Y:S01]  /*2810*/  SHF.L.U64.HI R163, R14, 0x3, R15 ;  /* 0x000000030ea37819 */ /* 0x001fe2000001020f */
[----:B------:R-:W-:Y:S06]  /*2820*/  @!P2 BRA `(.L_x_31) ;  /* 0x000000000004a947 */ /* 0x000fec0003800000 */
[----:B------:R0:W5:Y:S02]  /*2830*/  LDG.E.LTC128B.U16 R165, desc[UR36][R160.64+0x2] ;  /* 0x00000224a0a57981 */ /* 0x000164000c1e1520 */
.L_x_31:
[----:B------:R-:W-:Y:S05]  /*2840*/  BSYNC B1 ;  /* 0x0000000000017941 */ /* 0x000fea0003800000 */
.L_x_30:
[----:B-----5:R-:W-:Y:S01]  /*2850*/  IMAD.U32 R88, R165, 0x10000, RZ ;  /* 0x00010000a5587824 */ /* 0x020fe200078e00ff */
[----:B------:R-:W-:Y:S01]  /*2860*/  ISETP.GT.AND P0, PT, R3, 0x8, PT ;  /* 0x000000080300780c */ /* 0x000fe20003f04270 */
[----:B------:R-:W-:Y:S01]  /*2870*/  IMAD.WIDE.U32 R170, R153, R14, R162 ;  /* 0x0000000e99aa7225 */ /* 0x000fe200078e00a2 */
[----:B------:R-:W-:-:S03]  /*2880*/  PRMT R172, R165, 0x7610, R172 ;  /* 0x00007610a5ac7816 */ /* 0x000fc600000000ac */
[----:B------:R-:W-:Y:S01]  /*2890*/  FMUL R88, R88, R155 ;  /* 0x0000009b58587220 */ /* 0x000fe20000400000 */
[----:B------:R-:W-:Y:S02]  /*28a0*/  ISETP.GT.AND P1, PT, R0, RZ, P0 ;  /* 0x000000ff0000720c */ /* 0x000fe40000724270 */
[----:B------:R-:W-:Y:S01]  /*28b0*/  IADD3 R169, R167, R171, RZ ;  /* 0x000000aba7a97210 */ /* 0x000fe20007ffe0ff */
[----:B------:R-:W-:Y:S01]  /*28c0*/  FFMA R89, R89, R154, R88 ;  /* 0x0000009a59597223 */ /* 0x000fe20000000058 */
[----:B------:R-:W-:-:S04]  /*28d0*/  IADD3 R166, P4, R20, R170, RZ ;  /* 0x000000aa14a67210 */ /* 0x000fc80007f9e0ff */
[----:B------:R-:W-:Y:S01]  /*28e0*/  F2FP.BF16.F32.PACK_AB R168, RZ, R89 ;  /* 0x00000059ffa8723e */ /* 0x000fe200000010ff */
[----:B------:R-:W-:Y:S01]  /*28f0*/  IMAD.X R167, R169, 0x1, R157, P4 ;  /* 0x00000001a9a77824 */ /* 0x000fe200020e069d */
[----:B------:R-:W-:Y:S02]  /*2900*/  LEA R88, P4, R166, R10, 0x1 ;  /* 0x0000000aa6587211 */ /* 0x000fe400078808ff */
[----:B------:R-:W-:Y:S02]  /*2910*/  PRMT R171, R168, 0x7610, R171 ;  /* 0x00007610a8ab7816 */ /* 0x000fe400000000ab */
[----:B------:R-:W-:-:S03]  /*2920*/  LEA.HI.X R89, R166, R11, R167, 0x1, P4 ;  /* 0x0000000ba6597211 */ /* 0x000fc600020f0ca7 */
[----:B------:R1:W-:Y:S04]  /*2930*/  @P2 STG.E.U16 desc[UR36][R158.64+0x2], R171 ;  /* 0x000002ab9e002986 */ /* 0x0003e8000c101524 */
[----:B------:R2:W3:Y:S01]  /*2940*/  @P1 LDG.E.LTC128B.U16 R172, desc[UR36][R88.64] ;  /* 0x0000002458ac1981 */ /* 0x0004e2000c1e1520 */
[----:B------:R-:W-:Y:S01]  /*2950*/  IMAD.SHL.U32 R165, R4, 0x10, RZ ;  /* 0x0000001004a57824 */ /* 0x000fe200078e00ff */
[----:B------:R-:W-:Y:S01]  /*2960*/  IADD3 R170, P2, R6, R170, RZ ;  /* 0x000000aa06aa7210 */ /* 0x000fe20007f5e0ff */
[----:B------:R-:W-:Y:S03]  /*2970*/  BSSY B1, `(.L_x_32) ;  /* 0x0000011000017945 */ /* 0x000fe60003800000 */
[----:B------:R-:W-:Y:S01]  /*2980*/  IADD3 R168, P4, R165, R158, RZ ;  /* 0x0000009ea5a87210 */ /* 0x000fe20007f9e0ff */
[----:B-1----:R-:W-:Y:S01]  /*2990*/  IMAD.X R171, R7, 0x1, R169, P2 ;  /* 0x0000000107ab7824 */ /* 0x002fe200010e06a9 */
[----:B------:R-:W-:Y:S01]  /*29a0*/  ISETP.GT.AND P2, PT, R0, 0x1, P0 ;  /* 0x000000010000780c */ /* 0x000fe20000744270 */
[----:B------:R-:W-:-:S03]  /*29b0*/  IMAD.WIDE.U32 R170, R23, R12, R170 ;  /* 0x0000000c17aa7225 */ /* 0x000fc600078e00aa */
[----:B--2---:R-:W-:Y:S01]  /*29c0*/  LEA R88, P5, R170, R10, 0x1 ;  /* 0x0000000aaa587211 */ /* 0x004fe200078a08ff */
[----:B---3--:R-:W-:-:S04]  /*29d0*/  IMAD.U32 R166, R172, 0x10000, RZ ;  /* 0x00010000aca67824 */ /* 0x008fc800078e00ff */
[----:B------:R-:W-:Y:S01]  /*29e0*/  FMUL R167, R166, R155 ;  /* 0x0000009ba6a77220 */ /* 0x000fe20000400000 */
[----:B------:R-:W-:-:S03]  /*29f0*/  IMAD.IADD R166, R13, 0x1, R171 ;  /* 0x000000010da67824 */ /* 0x000fc600078e02ab */
[----:B------:R-:W-:Y:S01]  /*2a00*/  FFMA R90, R90, R154, R167 ;  /* 0x0000009a5a5a7223 */ /* 0x000fe200000000a7 */
[----:B------:R-:W-:Y:S02]  /*2a10*/  SHF.L.U64.HI R167, R4, 0x4, R5 ;  /* 0x0000000404a77819 */ /* 0x000fe40000010205 */
[----:B------:R-:W-:Y:S02]  /*2a20*/  LEA.HI.X R89, R170, R11, R166, 0x1, P5 ;  /* 0x0000000baa597211 */ /* 0x000fe400028f0ca6 */
[----:B------:R-:W-:Y:S01]  /*2a30*/  F2FP.BF16.F32.PACK_AB R90, RZ, R90 ;  /* 0x0000005aff5a723e */ /* 0x000fe200000010ff */
[----:B------:R-:W-:-:S05]  /*2a40*/  IMAD.X R169, R167, 0x1, R159, P4 ;  /* 0x00000001a7a97824 */ /* 0x000fca00020e069f */
[----:B------:R1:W-:Y:S01]  /*2a50*/  @P1 STG.E.U16 desc[UR36][R168.64], R90 ;  /* 0x0000005aa8001986 */ /* 0x0003e2000c101524 */
[----:B------:R-:W-:Y:S05]  /*2a60*/  @!P2 BRA `(.L_x_33) ;  /* 0x000000000004a947 */ /* 0x000fea0003800000 */
[----:B------:R2:W5:Y:S02]  /*2a70*/  LDG.E.LTC128B.U16 R172, desc[UR36][R88.64+0x2] ;  /* 0x0000022458ac7981 */ /* 0x000564000c1e1520 */
.L_x_33:
[----:B------:R-:W-:Y:S05]  /*2a80*/  BSYNC B1 ;  /* 0x0000000000017941 */ /* 0x000fea0003800000 */
.L_x_32:
[----:B-1---5:R-:W-:Y:S01]  /*2a90*/  IMAD.U32 R90, R172, 0x10000, RZ ;  /* 0x00010000ac5a7824 */ /* 0x022fe200078e00ff */
[----:B------:R-:W-:Y:S01]  /*2aa0*/  ISETP.GT.AND P1, PT, R0, 0x8, P3 ;  /* 0x000000080000780c */ /* 0x000fe20001f24270 */
[----:B------:R-:W-:Y:S02]  /*2ab0*/  BSSY B1, `(.L_x_34) ;  /* 0x000000a000017945 */ /* 0x000fe40003800000 */
[----:B------:R-:W-:-:S04]  /*2ac0*/  FMUL R90, R90, R155 ;  /* 0x0000009b5a5a7220 */ /* 0x000fc80000400000 */
[----:B------:R-:W-:Y:S01]  /*2ad0*/  FFMA R90, R91, R154, R90 ;  /* 0x0000009a5b5a7223 */ /* 0x000fe2000000005a */
[----:B------:R-:W-:-:S04]  /*2ae0*/  @P2 MOV R91, R169 ;  /* 0x000000a9005b2202 */ /* 0x000fc80000000f00 */
[----:B------:R-:W-:-:S04]  /*2af0*/  F2FP.BF16.F32.PACK_AB R90, RZ, R90 ;  /* 0x0000005aff5a723e */ /* 0x000fc800000010ff */
[----:B------:R-:W-:Y:S01]  /*2b00*/  PRMT R166, R90, 0x7610, R166 ;  /* 0x000076105aa67816 */ /* 0x000fe200000000a6 */
[----:B------:R-:W-:-:S05]  /*2b10*/  @P2 IMAD.MOV.U32 R90, RZ, RZ, R168 ;  /* 0x000000ffff5a2224 */ /* 0x000fca00078e00a8 */
[----:B------:R1:W-:Y:S01]  /*2b20*/  @P2 STG.E.U16 desc[UR36][R90.64+0x2], R166 ;  /* 0x000002a65a002986 */ /* 0x0003e2000c101524 */
[----:B------:R-:W-:Y:S05]  /*2b30*/  @!P1 BRA `(.L_x_35) ;  /* 0x0000000000049947 */ /* 0x000fea0003800000 */
[----:B------:R3:W5:Y:S02]  /*2b40*/  LDG.E.LTC128B.U16 R172, desc[UR36][R160.64+0x10] ;  /* 0x00001024a0ac7981 */ /* 0x000764000c1e1520 */
.L_x_35:
[----:B------:R-:W-:Y:S05]  /*2b50*/  BSYNC B1 ;  /* 0x0000000000017941 */ /* 0x000fea0003800000 */
.L_x_34:
[----:B-1---5:R-:W-:Y:S01]  /*2b60*/  IMAD.U32 R90, R172, 0x10000, RZ ;  /* 0x00010000ac5a7824 */ /* 0x022fe200078e00ff */
[----:B------:R-:W-:Y:S01]  /*2b70*/  ISETP.GT.AND P2, PT, R0, 0x9, P3 ;  /* 0x000000090000780c */ /* 0x000fe20001f44270 */
[----:B------:R-:W-:Y:S02]  /*2b80*/  BSSY B1, `(.L_x_36) ;  /* 0x000000a000017945 */ /* 0x000fe40003800000 */
[----:B------:R-:W-:Y:S01]  /*2b90*/  FMUL R91, R90, R155 ;  /* 0x0000009b5a5b7220 */ /* 0x000fe20000400000 */
[----:B------:R-:W-:-:S03]  /*2ba0*/  @P1 IMAD.MOV.U32 R90, RZ, RZ, R158 ;  /* 0x000000ffff5a1224 */ /* 0x000fc600078e009e */
[----:B------:R-:W-:-:S05]  /*2bb0*/  FFMA R91, R92, R154, R91 ;  /* 0x0000009a5c5b7223 */ /* 0x000fca000000005b */
[----:B------:R-:W-:-:S04]  /*2bc0*/  F2FP.BF16.F32.PACK_AB R91, RZ, R91 ;  /* 0x0000005bff5b723e */ /* 0x000fc800000010ff */
[----:B------:R-:W-:Y:S01]  /*2bd0*/  PRMT R92, R91, 0x7610, R92 ;  /* 0x000076105b5c7816 */ /* 0x000fe2000000005c */
[----:B------:R-:W-:-:S05]  /*2be0*/  @P1 IMAD.MOV.U32 R91, RZ, RZ, R159 ;  /* 0x000000ffff5b1224 */ /* 0x000fca00078e009f */
[----:B------:R1:W-:Y:S01]  /*2bf0*/  @P1 STG.E.U16 desc[UR36][R90.64+0x10], R92 ;  /* 0x0000105c5a001986 */ /* 0x0003e2000c101524 */
[----:B------:R-:W-:Y:S05]  /*2c00*/  @!P2 BRA `(.L_x_37) ;  /* 0x000000000004a947 */ /* 0x000fea0003800000 */
[----:B------:R4:W5:Y:S02]  /*2c10*/  LDG.E.LTC128B.U16 R172, desc[UR36][R160.64+0x12] ;  /* 0x00001224a0ac7981 */ /* 0x000964000c1e1520 */
.L_x_37:
[----:B------:R-:W-:Y:S05]  /*2c20*/  BSYNC B1 ;  /* 0x0000000000017941 */ /* 0x000fea0003800000 */
.L_x_36:
[----:B-1---5:R-:W-:Y:S01]  /*2c30*/  IMAD.U32 R90, R172, 0x10000, RZ ;  /* 0x00010000ac5a7824 */ /* 0x022fe200078e00ff */
[----:B------:R-:W-:Y:S01]  /*2c40*/  ISETP.GT.AND P1, PT, R0, 0x8, P0 ;  /* 0x000000080000780c */ /* 0x000fe20000724270 */
[----:B------:R-:W-:Y:S01]  /*2c50*/  @P2 IMAD.MOV.U32 R91, RZ, RZ, R159 ;  /* 0x000000ffff5b2224 */ /* 0x000fe200078e009f */
[----:B------:R-:W-:Y:S01]  /*2c60*/  BSSY B1, `(.L_x_38) ;  /* 0x0000009000017945 */ /* 0x000fe20003800000 */
[----:B------:R-:W-:-:S04]  /*2c70*/  FMUL R90, R90, R155 ;  /* 0x0000009b5a5a7220 */ /* 0x000fc80000400000 */
[----:B------:R-:W-:-:S05]  /*2c80*/  FFMA R90, R93, R154, R90 ;  /* 0x0000009a5d5a7223 */ /* 0x000fca000000005a */
[----:B------:R-:W-:-:S04]  /*2c90*/  F2FP.BF16.F32.PACK_AB R90, RZ, R90 ;  /* 0x0000005aff5a723e */ /* 0x000fc800000010ff */
[----:B------:R-:W-:Y:S01]  /*2ca0*/  PRMT R92, R90, 0x7610, R92 ;  /* 0x000076105a5c7816 */ /* 0x000fe2000000005c */
[----:B------:R-:W-:-:S05]  /*2cb0*/  @P2 IMAD.MOV.U32 R90, RZ, RZ, R158 ;  /* 0x000000ffff5a2224 */ /* 0x000fca00078e009e */
[----:B------:R1:W-:Y:S01]  /*2cc0*/  @P2 STG.E.U16 desc[UR36][R90.64+0x12], R92 ;  /* 0x0000125c5a002986 */ /* 0x0003e2000c101524 */
[----:B------:R-:W-:Y:S05]  /*2cd0*/  @!P1 BRA `(.L_x_39) ;  /* 0x0000000000049947 */ /* 0x000fea0003800000 */
[----:B------:R0:W5:Y:S02]  /*2ce0*/  LDG.E.LTC128B.U16 R172, desc[UR36][R88.64+0x10] ;  /* 0x0000102458ac7981 */ /* 0x000164000c1e1520 */
.L_x_39:
[----:B------:R-:W-:Y:S05]  /*2cf0*/  BSYNC B1 ;  /* 0x0000000000017941 */ /* 0x000fea0003800000 */
.L_x_38:
[----:B-1---5:R-:W-:Y:S01]  /*2d00*/  IMAD.U32 R90, R172, 0x10000, RZ ;  /* 0x00010000ac5a7824 */ /* 0x022fe200078e00ff */
[----:B------:R-:W-:Y:S01]  /*2d10*/  ISETP.GT.AND P2, PT, R0, 0x9, P0 ;  /* 0x000000090000780c */ /* 0x000fe20000744270 */
[----:B------:R-:W-:Y:S02]  /*2d20*/  BSSY B1, `(.L_x_40) ;  /* 0x000000a000017945 */ /* 0x000fe40003800000 */
[----:B------:R-:W-:Y:S01]  /*2d30*/  FMUL R91, R90, R155 ;  /* 0x0000009b5a5b7220 */ /* 0x000fe20000400000 */
[----:B------:R-:W-:-:S03]  /*2d40*/  @P1 IMAD.MOV.U32 R90, RZ, RZ, R168 ;  /* 0x000000ffff5a1224 */ /* 0x000fc600078e00a8 */
[----:B------:R-:W-:-:S05]  /*2d50*/  FFMA R91, R94, R154, R91 ;  /* 0x0000009a5e5b7223 */ /* 0x000fca000000005b */
[----:B------:R-:W-:-:S04]  /*2d60*/  F2FP.BF16.F32.PACK_AB R91, RZ, R91 ;  /* 0x0000005bff5b723e */ /* 0x000fc800000010ff */
[----:B------:R-:W-:Y:S02]  /*2d70*/  PRMT R92, R91, 0x7610, R92 ;  /* 0x000076105b5c7816 */ /* 0x000fe4000000005c */
[----:B------:R-:W-:-:S05]  /*2d80*/  @P1 MOV R91, R169 ;  /* 0x000000a9005b1202 */ /* 0x000fca0000000f00 */
[----:B------:R1:W-:Y:S01]  /*2d90*/  @P1 STG.E.U16 desc[UR36][R90.64+0x10], R92 ;  /* 0x0000105c5a001986 */ /* 0x0003e2000c101524 */
[----:B------:R-:W-:Y:S05]  /*2da0*/  @!P2 BRA `(.L_x_41) ;  /* 0x000000000004a947 */ /* 0x000fea0003800000 */
[----:B------:R0:W5:Y:S02]  /*2db0*/  LDG.E.LTC128B.U16 R172, desc[UR36][R88.64+0x12] ;  /* 0x0000122458ac7981 */ /* 0x000164000c1e1520 */
.L_x_41:
[----:B------:R-:W-:Y:S05]  /*2dc0*/  BSYNC B1 ;  /* 0x0000000000017941 */ /* 0x000fea0003800000 */
.L_x_40:
        /* <DEDUP_REMOVED lines=12> */
.L_x_43:
[----:B------:R-:W-:Y:S05]  /*2e90*/  BSYNC B1 ;  /* 0x0000000000017941 */ /* 0x000fea0003800000 */
.L_x_42:
        /* <DEDUP_REMOVED lines=12> */
.L_x_45:
[----:B------:R-:W-:Y:S05]  /*2f60*/  BSYNC B1 ;  /* 0x0000000000017941 */ /* 0x000fea0003800000 */
.L_x_44:
[----:B-1---5:R-:W-:Y:S01]  /*2f70*/  IMAD.U32 R90, R172, 0x10000, RZ ;  /* 0x00010000ac5a7824 */ /* 0x022fe200078e00ff */
[----:B------:R-:W-:Y:S01]  /*2f80*/  @P2 MOV R91, R159 ;  /* 0x0000009f005b2202 */ /* 0x000fe20000000f00 */
[----:B------:R-:W-:Y:S01]  /*2f90*/  BSSY B1, `(.L_x_46) ;  /* 0x000000a000017945 */ /* 0x000fe20003800000 */
[----:B------:R-:W-:Y:S01]  /*2fa0*/  ISETP.GT.AND P1, PT, R0, 0x10, P0 ;  /* 0x000000100000780c */ /* 0x000fe20000724270 */
        /* <DEDUP_REMOVED lines=8> */
.L_x_47:
[----:B------:R-:W-:Y:S05]  /*3030*/  BSYNC B1 ;  /* 0x0000000000017941 */ /* 0x000fea0003800000 */
.L_x_46:
        /* <DEDUP_REMOVED lines=12> */
.L_x_49:
[----:B------:R-:W-:Y:S05]  /*3100*/  BSYNC B1 ;  /* 0x0000000000017941 */ /* 0x000fea0003800000 */
.L_x_48:
        /* <DEDUP_REMOVED lines=12> */
.L_x_51:
[----:B------:R-:W-:Y:S05]  /*31d0*/  BSYNC B1 ;  /* 0x0000000000017941 */ /* 0x000fea0003800000 */
.L_x_50:
        /* <DEDUP_REMOVED lines=12> */
.L_x_53:
[----:B------:R-:W-:Y:S05]  /*32a0*/  BSYNC B1 ;  /* 0x0000000000017941 */ /* 0x000fea0003800000 */
.L_x_52:
        /* <DEDUP_REMOVED lines=12> */
.L_x_55:
[----:B------:R-:W-:Y:S05]  /*3370*/  BSYNC B1 ;  /* 0x0000000000017941 */ /* 0x000fea0003800000 */
.L_x_54:
        /* <DEDUP_REMOVED lines=12> */
.L_x_57:
[----:B------:R-:W-:Y:S05]  /*3440*/  BSYNC B1 ;  /* 0x0000000000017941 */ /* 0x000fea0003800000 */
.L_x_56:
        /* <DEDUP_REMOVED lines=12> */
.L_x_59:
[----:B------:R-:W-:Y:S05]  /*3510*/  BSYNC B1 ;  /* 0x0000000000017941 */ /* 0x000fea0003800000 */
.L_x_58:
        /* <DEDUP_REMOVED lines=12> */
.L_x_61:
[----:B------:R-:W-:Y:S05]  /*35e0*/  BSYNC B1 ;  /* 0x0000000000017941 */ /* 0x000fea0003800000 */
.L_x_60:
        /* <DEDUP_REMOVED lines=12> */
.L_x_63:
[----:B------:R-:W-:Y:S05]  /*36b0*/  BSYNC B1 ;  /* 0x0000000000017941 */ /* 0x000fea0003800000 */
.L_x_62:
        /* <DEDUP_REMOVED lines=12> */
.L_x_65:
[----:B------:R-:W-:Y:S05]  /*3780*/  BSYNC B1 ;  /* 0x0000000000017941 */ /* 0x000fea0003800000 */
.L_x_64:
        /* <DEDUP_REMOVED lines=12> */
.L_x_67:
[----:B------:R-:W-:Y:S05]  /*3850*/  BSYNC B1 ;  /* 0x0000000000017941 */ /* 0x000fea0003800000 */
.L_x_66:
        /* <DEDUP_REMOVED lines=12> */
.L_x_69:
[----:B------:R-:W-:Y:S05]  /*3920*/  BSYNC B1 ;  /* 0x0000000000017941 */ /* 0x000fea0003800000 */
.L_x_68:
        /* <DEDUP_REMOVED lines=12> */
.L_x_71:
[----:B------:R-:W-:Y:S05]  /*39f0*/  BSYNC B1 ;  /* 0x0000000000017941 */ /* 0x000fea0003800000 */
.L_x_70:
        /* <DEDUP_REMOVED lines=12> */
.L_x_73:
[----:B------:R-:W-:Y:S05]  /*3ac0*/  BSYNC B1 ;  /* 0x0000000000017941 */ /* 0x000fea0003800000 */
.L_x_72:
        /* <DEDUP_REMOVED lines=12> */
.L_x_75:
[----:B------:R-:W-:Y:S05]  /*3b90*/  BSYNC B1 ;  /* 0x0000000000017941 */ /* 0x000fea0003800000 */
.L_x_74:
        /* <DEDUP_REMOVED lines=12> */
.L_x_77:
[----:B------:R-:W-:Y:S05]  /*3c60*/  BSYNC B1 ;  /* 0x0000000000017941 */ /* 0x000fea0003800000 */
.L_x_76:
        /* <DEDUP_REMOVED lines=12> */
.L_x_79:
[----:B------:R-:W-:Y:S05]  /*3d30*/  BSYNC B1 ;  /* 0x0000000000017941 */ /* 0x000fea0003800000 */
.L_x_78:
        /* <DEDUP_REMOVED lines=12> */
.L_x_81:
[----:B------:R-:W-:Y:S05]  /*3e00*/  BSYNC B1 ;  /* 0x0000000000017941 */ /* 0x000fea0003800000 */
.L_x_80:
        /* <DEDUP_REMOVED lines=12> */
.L_x_83:
[----:B------:R-:W-:Y:S05]  /*3ed0*/  BSYNC B1 ;  /* 0x0000000000017941 */ /* 0x000fea0003800000 */
.L_x_82:
        /* <DEDUP_REMOVED lines=12> */
.L_x_85:
[----:B------:R-:W-:Y:S05]  /*3fa0*/  BSYNC B1 ;  /* 0x0000000000017941 */ /* 0x000fea0003800000 */
.L_x_84:
        /* <DEDUP_REMOVED lines=12> */
.L_x_87:
[----:B------:R-:W-:Y:S05]  /*4070*/  BSYNC B1 ;  /* 0x0000000000017941 */ /* 0x000fea0003800000 */
.L_x_86:
        /* <DEDUP_REMOVED lines=12> */
.L_x_89:
[----:B------:R-:W-:Y:S05]  /*4140*/  BSYNC B1 ;  /* 0x0000000000017941 */ /* 0x000fea0003800000 */
.L_x_88:
        /* <DEDUP_REMOVED lines=12> */
.L_x_91:
[----:B------:R-:W-:Y:S05]  /*4210*/  BSYNC B1 ;  /* 0x0000000000017941 */ /* 0x000fea0003800000 */
.L_x_90:
        /* <DEDUP_REMOVED lines=12> */
.L_x_93:
[----:B------:R-:W-:Y:S05]  /*42e0*/  BSYNC B1 ;  /* 0x0000000000017941 */ /* 0x000fea0003800000 */
.L_x_92:
        /* <DEDUP_REMOVED lines=12> */
.L_x_95:
[----:B------:R-:W-:Y:S05]  /*43b0*/  BSYNC B1 ;  /* 0x0000000000017941 */ /* 0x000fea0003800000 */
.L_x_94:
        /* <DEDUP_REMOVED lines=12> */
.L_x_97:
[----:B------:R-:W-:Y:S05]  /*4480*/  BSYNC B1 ;  /* 0x0000000000017941 */ /* 0x000fea0003800000 */
.L_x_96:
        /* <DEDUP_REMOVED lines=12> */
.L_x_99:
[----:B------:R-:W-:Y:S05]  /*4550*/  BSYNC B1 ;  /* 0x0000000000017941 */ /* 0x000fea0003800000 */
.L_x_98:
        /* <DEDUP_REMOVED lines=12> */
.L_x_101:
[----:B------:R-:W-:Y:S05]  /*4620*/  BSYNC B1 ;  /* 0x0000000000017941 */ /* 0x000fea0003800000 */
.L_x_100:
        /* <DEDUP_REMOVED lines=12> */
.L_x_103:
[----:B------:R-:W-:Y:S05]  /*46f0*/  BSYNC B1 ;  /* 0x0000000000017941 */ /* 0x000fea0003800000 */
.L_x_102:
        /* <DEDUP_REMOVED lines=12> */
.L_x_105:
[----:B------:R-:W-:Y:S05]  /*47c0*/  BSYNC B1 ;  /* 0x0000000000017941 */ /* 0x000fea0003800000 */
.L_x_104:
        /* <DEDUP_REMOVED lines=12> */
.L_x_107:
[----:B------:R-:W-:Y:S05]  /*4890*/  BSYNC B1 ;  /* 0x0000000000017941 */ /* 0x000fea0003800000 */
.L_x_106:
        /* <DEDUP_REMOVED lines=12> */
.L_x_109:
[----:B------:R-:W-:Y:S05]  /*4960*/  BSYNC B1 ;  /* 0x0000000000017941 */ /* 0x000fea0003800000 */
.L_x_108:
        /* <DEDUP_REMOVED lines=12> */
.L_x_111:
[----:B------:R-:W-:Y:S05]  /*4a30*/  BSYNC B1 ;  /* 0x0000000000017941 */ /* 0x000fea0003800000 */
.L_x_110:
        /* <DEDUP_REMOVED lines=12> */
.L_x_113:
[----:B------:R-:W-:Y:S05]  /*4b00*/  BSYNC B1 ;  /* 0x0000000000017941 */ /* 0x000fea0003800000 */
.L_x_112:
        /* <DEDUP_REMOVED lines=12> */
.L_x_115:
[----:B------:R-:W-:Y:S05]  /*4bd0*/  BSYNC B1 ;  /* 0x0000000000017941 */ /* 0x000fea0003800000 */
.L_x_114:
        /* <DEDUP_REMOVED lines=12> */
.L_x_117:
[----:B------:R-:W-:Y:S05]  /*4ca0*/  BSYNC B1 ;  /* 0x0000000000017941 */ /* 0x000fea0003800000 */
.L_x_116:
        /* <DEDUP_REMOVED lines=12> */
.L_x_119:
[----:B------:R-:W-:Y:S05]  /*4d70*/  BSYNC B1 ;  /* 0x0000000000017941 */ /* 0x000fea0003800000 */
.L_x_118:
        /* <DEDUP_REMOVED lines=12> */
.L_x_121:
[----:B------:R-:W-:Y:S05]  /*4e40*/  BSYNC B1 ;  /* 0x0000000000017941 */ /* 0x000fea0003800000 */
.L_x_120:
        /* <DEDUP_REMOVED lines=12> */
.L_x_123:
[----:B------:R-:W-:Y:S05]  /*4f10*/  BSYNC B1 ;  /* 0x0000000000017941 */ /* 0x000fea0003800000 */
.L_x_122:
        /* <DEDUP_REMOVED lines=12> */
.L_x_125:
[----:B------:R-:W-:Y:S05]  /*4fe0*/  BSYNC B1 ;  /* 0x0000000000017941 */ /* 0x000fea0003800000 */
.L_x_124:
        /* <DEDUP_REMOVED lines=12> */
.L_x_127:
[----:B------:R-:W-:Y:S05]  /*50b0*/  BSYNC B1 ;  /* 0x0000000000017941 */ /* 0x000fea0003800000 */
.L_x_126:
        /* <DEDUP_REMOVED lines=12> */
.L_x_129:
[----:B------:R-:W-:Y:S05]  /*5180*/  BSYNC B1 ;  /* 0x0000000000017941 */ /* 0x000fea0003800000 */
.L_x_128:
        /* <DEDUP_REMOVED lines=12> */
.L_x_131:
[----:B------:R-:W-:Y:S05]  /*5250*/  BSYNC B1 ;  /* 0x0000000000017941 */ /* 0x000fea0003800000 */
.L_x_130:
        /* <DEDUP_REMOVED lines=12> */
.L_x_133:
[----:B------:R-:W-:Y:S05]  /*5320*/  BSYNC B1 ;  /* 0x0000000000017941 */ /* 0x000fea0003800000 */
.L_x_132:
        /* <DEDUP_REMOVED lines=12> */
.L_x_135:
[----:B------:R-:W-:Y:S05]  /*53f0*/  BSYNC B1 ;  /* 0x0000000000017941 */ /* 0x000fea0003800000 */
.L_x_134:
        /* <DEDUP_REMOVED lines=12> */
.L_x_137:
[----:B------:R-:W-:Y:S05]  /*54c0*/  BSYNC B1 ;  /* 0x0000000000017941 */ /* 0x000fea0003800000 */
.L_x_136:
        /* <DEDUP_REMOVED lines=12> */
.L_x_139:
[----:B------:R-:W-:Y:S05]  /*5590*/  BSYNC B1 ;  /* 0x0000000000017941 */ /* 0x000fea0003800000 */
.L_x_138:
        /* <DEDUP_REMOVED lines=12> */
.L_x_141:
[----:B------:R-:W-:Y:S05]  /*5660*/  BSYNC B1 ;  /* 0x0000000000017941 */ /* 0x000fea0003800000 */
.L_x_140:
        /* <DEDUP_REMOVED lines=12> */
.L_x_143:
[----:B------:R-:W-:Y:S05]  /*5730*/  BSYNC B1 ;  /* 0x0000000000017941 */ /* 0x000fea0003800000 */
.L_x_142:
        /* <DEDUP_REMOVED lines=12> */
.L_x_145:
[----:B------:R-:W-:Y:S05]  /*5800*/  BSYNC B1 ;  /* 0x0000000000017941 */ /* 0x000fea0003800000 */
.L_x_144:
        /* <DEDUP_REMOVED lines=12> */
.L_x_147:
[----:B------:R-:W-:Y:S05]  /*58d0*/  BSYNC B1 ;  /* 0x0000000000017941 */ /* 0x000fea0003800000 */
.L_x_146:
        /* <DEDUP_REMOVED lines=12> */
.L_x_149:
[----:B------:R-:W-:Y:S05]  /*59a0*/  BSYNC B1 ;  /* 0x0000000000017941 */ /* 0x000fea0003800000 */
.L_x_148:
        /* <DEDUP_REMOVED lines=12> */
.L_x_151:
[----:B------:R-:W-:Y:S05]  /*5a70*/  BSYNC B1 ;  /* 0x0000000000017941 */ /* 0x000fea0003800000 */
.L_x_150:
[----:B-----5:R-:W-:Y:S01]  /*5a80*/  IMAD.U32 R8, R172, 0x10000, RZ ;  /* 0x00010000ac087824 */ /* 0x020fe200078e00ff */
[----:B------:R-:W-:Y:S01]  /*5a90*/  ISETP.GT.AND P1, PT, R0, 0x79, P0 ;  /* 0x000000790000780c */ /* 0x000fe20000724270 */
[----:B------:R-:W-:Y:S01]  /*5aa0*/  BSSY B1, `(.L_x_152) ;  /* 0x000000c000017945 */ /* 0x000fe20003800000 */
[----:B------:R-:W-:Y:S01]  /*5ab0*/  IADD3 R153, P0, R153, 0x80, RZ ;  /* 0x0000008099997810 */ /* 0x000fe20007f1e0ff */
[----:B-1----:R-:W-:Y:S01]  /*5ac0*/  FMUL R91, R8, R155 ;  /* 0x0000009b085b7220 */ /* 0x002fe20000400000 */
[----:B------:R-:W-:-:S03]  /*5ad0*/  @P2 IMAD.MOV.U32 R8, RZ, RZ, R168 ;  /* 0x000000ffff082224 */ /* 0x000fc600078e00a8 */
[----:B------:R-:W-:-:S05]  /*5ae0*/  FFMA R91, R150, R154, R91 ;  /* 0x0000009a965b7223 */ /* 0x000fca000000005b */
[----:B------:R-:W-:-:S04]  /*5af0*/  F2FP.BF16.F32.PACK_AB R91, RZ, R91 ;  /* 0x0000005bff5b723e */ /* 0x000fc800000010ff */
[----:B------:R-:W-:Y:S01]  /*5b00*/  PRMT R90, R91, 0x7610, R90 ;  /* 0x000076105b5a7816 */ /* 0x000fe2000000005a */
[----:B------:R-:W-:Y:S02]  /*5b10*/  IMAD.X R91, RZ, RZ, R9, P0 ;  /* 0x000000ffff5b7224 */ /* 0x000fe400000e0609 */
[----:B------:R-:W-:-:S05]  /*5b20*/  @P2 IMAD.MOV.U32 R9, RZ, RZ, R169 ;  /* 0x000000ffff092224 */ /* 0x000fca00078e00a9 */
[----:B------:R1:W-:Y:S01]  /*5b30*/  @P2 STG.E.U16 desc[UR36][R8.64+0xf0], R90 ;  /* 0x0000f05a08002986 */ /* 0x0003e2000c101524 */
[----:B------:R-:W-:Y:S05]  /*5b40*/  @!P1 BRA `(.L_x_153) ;  /* 0x0000000000049947 */ /* 0x000fea0003800000 */
[----:B------:R0:W5:Y:S02]  /*5b50*/  LDG.E.LTC128B.U16 R172, desc[UR36][R88.64+0xf2] ;  /* 0x0000f22458ac7981 */ /* 0x000164000c1e1520 */
.L_x_153:
[----:B------:R-:W-:Y:S05]  /*5b60*/  BSYNC B1 ;  /* 0x0000000000017941 */ /* 0x000fea0003800000 */
.L_x_152:
[----:B-1---5:R-:W-:Y:S01]  /*5b70*/  IMAD.U32 R8, R172, 0x10000, RZ ;  /* 0x00010000ac087824 */ /* 0x022fe200078e00ff */
[----:B------:R-:W-:Y:S01]  /*5b80*/  ISETP.GT.AND P0, PT, R3, 0x80, PT ;  /* 0x000000800300780c */ /* 0x000fe20003f04270 */
[-C--:B------:R-:W-:Y:S02]  /*5b90*/  IMAD R90, R91, R14.reuse, RZ ;  /* 0x0000000e5b5a7224 */ /* 0x080fe400078e02ff */
[----:B0-2---:R-:W-:Y:S01]  /*5ba0*/  FMUL R88, R8, R155 ;  /* 0x0000009b08587220 */ /* 0x005fe20000400000 */
[----:B------:R-:W-:Y:S01]  /*5bb0*/  IMAD.WIDE.U32 R8, R153, R14, R156 ;  /* 0x0000000e99087225 */ /* 0x000fe200078e009c */
[----:B------:R-:W-:-:S03]  /*5bc0*/  ISETP.GT.AND P3, PT, R0, RZ, P0 ;  /* 0x000000ff0000720c */ /* 0x000fc60000764270 */
[----:B------:R-:W-:Y:S01]  /*5bd0*/  FFMA R151, R151, R154, R88 ;  /* 0x0000009a97977223 */ /* 0x000fe20000000058 */
[----:B------:R-:W-:Y:S01]  /*5be0*/  IMAD R97, R153, R15, R90 ;  /* 0x0000000f99617224 */ /* 0x000fe200078e025a */
[----:B------:R-:W-:-:S03]  /*5bf0*/  LEA R88, P2, R8, R10, 0x1 ;  /* 0x0000000a08587211 */ /* 0x000fc600078408ff */
[----:B------:R-:W-:Y:S02]  /*5c00*/  F2FP.BF16.F32.PACK_AB R151, RZ, R151 ;  /* 0x00000097ff97723e */ /* 0x000fe400000010ff */
[----:B------:R-:W-:-:S03]  /*5c10*/  IADD3 R9, R9, R97, RZ ;  /* 0x0000006109097210 */ /* 0x000fc60007ffe0ff */
[----:B------:R0:W-:Y:S01]  /*5c20*/  @P1 STG.E.U16 desc[UR36][R168.64+0xf2], R151 ;  /* 0x0000f297a8001986 */ /* 0x0001e2000c101524 */
[----:B------:R-:W-:-:S05]  /*5c30*/  LEA.HI.X R89, R8, R11, R9, 0x1, P2 ;  /* 0x0000000b08597211 */ /* 0x000fca00010f0c09 */
[----:B------:R-:W2:Y:S01]  /*5c40*/  @P3 LDG.E.LTC128B.U16 R172, desc[UR36][R88.64] ;  /* 0x0000002458ac3981 */ /* 0x000ea2000c1e1520 */
[----:B------:R-:W-:Y:S01]  /*5c50*/  IMAD.WIDE.U32 R8, R153, R14, R6 ;  /* 0x0000000e99087225 */ /* 0x000fe200078e0006 */
[----:B------:R-:W-:Y:S01]  /*5c60*/  SHF.L.U64.HI R95, R4, 0x8, R5 ;  /* 0x00000008045f7819 */ /* 0x000fe20000010205 */
[----:B------:R-:W-:Y:S01]  /*5c70*/  BSSY B1, `(.L_x_154) ;  /* 0x0000011000017945 */ /* 0x000fe20003800000 */
[----:B------:R-:W-:Y:S01]  /*5c80*/  ISETP.GT.AND P2, PT, R0, 0x1, P0 ;  /* 0x000000010000780c */ /* 0x000fe20000744270 */
[----:B------:R-:W-:Y:S02]  /*5c90*/  IMAD.IADD R9, R97, 0x1, R9 ;  /* 0x0000000161097824 */ /* 0x000fe400078e0209 */
[----:B------:R-:W-:Y:S02]  /*5ca0*/  IMAD.SHL.U32 R93, R4, 0x100, RZ ;  /* 0x00000100045d7824 */ /* 0x000fe400078e00ff */
[----:B--2---:R-:W-:-:S04]  /*5cb0*/  IMAD.U32 R90, R172, 0x10000, RZ ;  /* 0x00010000ac5a7824 */ /* 0x004fc800078e00ff */
[----:B------:R-:W-:Y:S01]  /*5cc0*/  FMUL R15, R90, R155 ;  /* 0x0000009b5a0f7220 */ /* 0x000fe20000400000 */
[----:B------:R-:W-:Y:S01]  /*5cd0*/  IMAD.WIDE.U32 R90, R23, R12, R8 ;  /* 0x0000000c175a7225 */ /* 0x000fe200078e0008 */
[----:B------:R-:W-:-:S03]  /*5ce0*/  IADD3 R8, P1, R93, R158, RZ ;  /* 0x0000009e5d087210 */ /* 0x000fc60007f3e0ff */
[----:B------:R-:W-:Y:S01]  /*5cf0*/  FFMA R15, R24, R154, R15 ;  /* 0x0000009a180f7223 */ /* 0x000fe2000000000f */
[----:B------:R-:W-:Y:S01]  /*5d00*/  IMAD.IADD R5, R13, 0x1, R91 ;  /* 0x000000010d057824 */ /* 0x000fe200078e025b */
[C---:B------:R-:W-:Y:S01]  /*5d10*/  LEA R4, P4, R90.reuse, R10, 0x1 ;  /* 0x0000000a5a047211 */ /* 0x040fe200078808ff */
[----:B------:R-:W-:Y:S02]  /*5d20*/  IMAD.X R9, R95, 0x1, R159, P1 ;  /* 0x000000015f097824 */ /* 0x000fe400008e069f */
[----:B------:R-:W-:Y:S02]  /*5d30*/  F2FP.BF16.F32.PACK_AB R15, RZ, R15 ;  /* 0x0000000fff0f723e */ /* 0x000fe400000010ff */
[----:B------:R-:W-:-:S03]  /*5d40*/  LEA.HI.X R5, R90, R11, R5, 0x1, P4 ;  /* 0x0000000b5a057211 */ /* 0x000fc600020f0c05 */
[----:B------:R0:W-:Y:S01]  /*5d50*/  @P3 STG.E.U16 desc[UR36][R8.64], R15 ;  /* 0x0000000f08003986 */ /* 0x0001e2000c101524 */
[----:B------:R-:W-:Y:S05]  /*5d60*/  @!P2 BRA `(.L_x_155) ;  /* 0x000000000004a947 */ /* 0x000fea0003800000 */
[----:B------:R1:W5:Y:S02]  /*5d70*/  LDG.E.LTC128B.U16 R172, desc[UR36][R4.64+0x2] ;  /* 0x0000022404ac7981 */ /* 0x000364000c1e1520 */
.L_x_155:
[----:B------:R-:W-:Y:S05]  /*5d80*/  BSYNC B1 ;  /* 0x0000000000017941 */ /* 0x000fea0003800000 */
.L_x_154:
[----:B-----5:R-:W-:Y:S01]  /*5d90*/  IMAD.U32 R24, R172, 0x10000, RZ ;  /* 0x00010000ac187824 */ /* 0x020fe200078e00ff */
[----:B------:R-:W-:Y:S01]  /*5da0*/  ISETP.GT.AND P1, PT, R3, 0x88, PT ;  /* 0x000000880300780c */ /* 0x000fe20003f24270 */
[----:B0-----:R-:W-:Y:S01]  /*5db0*/  IMAD.WIDE.U32 R14, R153, R14, R162 ;  /* 0x0000000e990e7225 */ /* 0x001fe200078e00a2 */
[----:B------:R-:W-:Y:S03]  /*5dc0*/  BSSY B1, `(.L_x_156) ;  /* 0x000000e000017945 */ /* 0x000fe60003800000 */
[----:B------:R-:W-:Y:S01]  /*5dd0*/  FMUL R24, R24, R155 ;  /* 0x0000009b18187220 */ /* 0x000fe20000400000 */
[----:B------:R-:W-:Y:S01]  /*5de0*/  ISETP.GT.AND P3, PT, R0, RZ, P1 ;  /* 0x000000ff0000720c */ /* 0x000fe20000f64270 */
[----:B------:R-:W-:Y:S01]  /*5df0*/  IMAD.IADD R97, R97, 0x1, R15 ;  /* 0x0000000161617824 */ /* 0x000fe200078e020f */
[----:B------:R-:W-:Y:S01]  /*5e00*/  IADD3 R21, P5, R20, R14, RZ ;  /* 0x0000000e14157210 */ /* 0x000fe20007fbe0ff */
[----:B------:R-:W-:Y:S01]  /*5e10*/  FFMA R24, R25, R154, R24 ;  /* 0x0000009a19187223 */ /* 0x000fe20000000018 */
[----:B------:R-:W-:-:S03]  /*5e20*/  IADD3 R20, P4, R6, R14, RZ ;  /* 0x0000000e06147210 */ /* 0x000fc60007f9e0ff */
[----:B------:R-:W-:Y:S01]  /*5e30*/  IMAD.X R156, R97, 0x1, R157, P5 ;  /* 0x00000001619c7824 */ /* 0x000fe200028e069d */
[----:B------:R-:W-:Y:S02]  /*5e40*/  F2FP.BF16.F32.PACK_AB R24, RZ, R24 ;  /* 0x00000018ff18723e */ /* 0x000fe400000010ff */
[----:B------:R-:W-:-:S03]  /*5e50*/  LEA R14, P5, R21, R10, 0x1 ;  /* 0x0000000a150e7211 */ /* 0x000fc600078a08ff */
[----:B------:R0:W-:Y:S01]  /*5e60*/  @P2 STG.E.U16 desc[UR36][R8.64+0x2], R24 ;  /* 0x0000021808002986 */ /* 0x0001e2000c101524 */
[----:B------:R-:W-:Y:S01]  /*5e70*/  LEA.HI.X R15, R21, R11, R156, 0x1, P5 ;  /* 0x0000000b150f7211 */ /* 0x000fe200028f0c9c */
[----:B------:R-:W-:Y:S08]  /*5e80*/  @!P3 BRA `(.L_x_157) ;  /* 0x000000000004b947 */ /* 0x000ff00003800000 */
[----:B------:R2:W5:Y:S02]  /*5e90*/  LDG.E.LTC128B.U16 R172, desc[UR36][R14.64] ;  /* 0x000000240eac7981 */ /* 0x000564000c1e1520 */
.L_x_157:
[----:B------:R-:W-:Y:S05]  /*5ea0*/  BSYNC B1 ;  /* 0x0000000000017941 */ /* 0x000fea0003800000 */
.L_x_156:
[----:B-----5:R-:W-:Y:S01]  /*5eb0*/  SHF.L.U32 R6, R172, 0x10, RZ ;  /* 0x00000010ac067819 */ /* 0x020fe200000006ff */
[----:B------:R-:W-:Y:S01]  /*5ec0*/  IMAD.X R21, R7, 0x1, R97, P4 ;  /* 0x0000000107157824 */ /* 0x000fe200020e0661 */
[----:B------:R-:W-:Y:S01]  /*5ed0*/  ISETP.GT.AND P2, PT, R0, 0x1, P1 ;  /* 0x000000010000780c */ /* 0x000fe20000f44270 */
[----:B------:R-:W-:Y:S02]  /*5ee0*/  BSSY B1, `(.L_x_158) ;  /* 0x000000d000017945 */ /* 0x000fe40003800000 */
[----:B------:R-:W-:Y:S01]  /*5ef0*/  FMUL R3, R6, R155 ;  /* 0x0000009b06037220 */ /* 0x000fe20000400000 */
[----:B------:R-:W-:Y:S01]  /*5f00*/  IADD3 R6, P4, R8, R165, RZ ;  /* 0x000000a508067210 */ /* 0x000fe20007f9e0ff */
[----:B--2---:R-:W-:-:S04]  /*5f10*/  IMAD.WIDE.U32 R14, R23, R12, R20 ;  /* 0x0000000c170e7225 */ /* 0x004fc800078e0014 */
[----:B------:R-:W-:Y:S01]  /*5f20*/  FFMA R3, R26, R154, R3 ;  /* 0x0000009a1a037223 */ /* 0x000fe20000000003 */
[----:B------:R-:W-:Y:S01]  /*5f30*/  IMAD.X R7, R9, 0x1, R167, P4 ;  /* 0x0000000109077824 */ /* 0x000fe200020e06a7 */
[----:B------:R-:W-:Y:S01]  /*5f40*/  LEA R10, P5, R14, R10, 0x1 ;  /* 0x0000000a0e0a7211 */ /* 0x000fe200078a08ff */
[----:B------:R-:W-:Y:S02]  /*5f50*/  IMAD.IADD R13, R13, 0x1, R15 ;  /* 0x000000010d0d7824 */ /* 0x000fe400078e020f */
[----:B------:R-:W-:-:S03]  /*5f60*/  F2FP.BF16.F32.PACK_AB R3, RZ, R3 ;  /* 0x00000003ff03723e */ /* 0x000fc600000010ff */
[----:B------:R-:W-:Y:S02]  /*5f70*/  LEA.HI.X R11, R14, R11, R13, 0x1, P5 ;  /* 0x0000000b0e0b7211 */ /* 0x000fe400028f0c0d */
[----:B------:R2:W-:Y:S01]  /*5f80*/  @P3 STG.E.U16 desc[UR36][R6.64], R3 ;  /* 0x0000000306003986 */ /* 0x0005e2000c101524 */
[----:B------:R-:W-:Y:S05]  /*5f90*/  @!P2 BRA `(.L_x_159) ;  /* 0x000000000004a947 */ /* 0x000fea0003800000 */
[----:B------:R0:W5:Y:S02]  /*5fa0*/  LDG.E.LTC128B.U16 R172, desc[UR36][R10.64+0x2] ;  /* 0x000002240aac7981 */ /* 0x000164000c1e1520 */
.L_x_159:
[----:B------:R-:W-:Y:S05]  /*5fb0*/  BSYNC B1 ;  /* 0x0000000000017941 */ /* 0x000fea0003800000 */
.L_x_158:
[----:B-----5:R-:W-:Y:S01]  /*5fc0*/  IMAD.U32 R12, R172, 0x10000, RZ ;  /* 0x00010000ac0c7824 */ /* 0x020fe200078e00ff */
[----:B------:R-:W-:Y:S01]  /*5fd0*/  ISETP.GT.AND P3, PT, R0, 0x8, P0 ;  /* 0x000000080000780c */ /* 0x000fe20000764270 */
[----:B------:R-:W-:Y:S02]  /*5fe0*/  BSSY B1, `(.L_x_160) ;  /* 0x0000007000017945 */ /* 0x000fe40003800000 */
[----:B------:R-:W-:-:S04]  /*5ff0*/  FMUL R12, R12, R155 ;  /* 0x0000009b0c0c7220 */ /* 0x000fc80000400000 */
[----:B------:R-:W-:-:S05]  /*6000*/  FFMA R12, R27, R154, R12 ;  /* 0x0000009a1b0c7223 */ /* 0x000fca000000000c */
[----:B------:R-:W-:-:S05]  /*6010*/  F2FP.BF16.F32.PACK_AB R12, RZ, R12 ;  /* 0x0000000cff0c723e */ /* 0x000fca00000010ff */
[----:B------:R0:W-:Y:S01]  /*6020*/  @P2 STG.E.U16 desc[UR36][R6.64+0x2], R12 ;  /* 0x0000020c06002986 */ /* 0x0001e2000c101524 */
[----:B------:R-:W-:Y:S05]  /*6030*/  @!P3 BRA `(.L_x_161) ;  /* 0x000000000004b947 */ /* 0x000fea0003800000 */
[----:B------:R0:W5:Y:S02]  /*6040*/  LDG.E.LTC128B.U16 R172, desc[UR36][R4.64+0x10] ;  /* 0x0000102404ac7981 */ /* 0x000164000c1e1520 */
.L_x_161:
[----:B------:R-:W-:Y:S05]  /*6050*/  BSYNC B1 ;  /* 0x0000000000017941 */ /* 0x000fea0003800000 */
.L_x_160:
[----:B0-2--5:R-:W-:Y:S01]  /*6060*/  IMAD.U32 R6, R172, 0x10000, RZ ;  /* 0x00010000ac067824 */ /* 0x025fe200078e00ff */
[----:B------:R-:W-:Y:S01]  /*6070*/  ISETP.GT.AND P2, PT, R0, 0x9, P0 ;  /* 0x000000090000780c */ /* 0x000fe20000744270 */
[----:B------:R-:W-:Y:S01]  /*6080*/  IMAD.MOV.U32 R7, RZ, RZ, R9 ;  /* 0x000000ffff077224 */ /* 0x000fe200078e0009 */
[----:B------:R-:W-:Y:S01]  /*6090*/  BSSY B1, `(.L_x_162) ;  /* 0x0000008000017945 */ /* 0x000fe20003800000 */
[----:B------:R-:W-:Y:S01]  /*60a0*/  FMUL R3, R6, R155 ;  /* 0x0000009b06037220 */ /* 0x000fe20000400000 */
[----:B------:R-:W-:-:S03]  /*60b0*/  IMAD.MOV.U32 R6, RZ, RZ, R8 ;  /* 0x000000ffff067224 */ /* 0x000fc600078e0008 */
[----:B------:R-:W-:-:S05]  /*60c0*/  FFMA R3, R28, R154, R3 ;  /* 0x0000009a1c037223 */ /* 0x000fca0000000003 */
[----:B------:R-:W-:-:S05]  /*60d0*/  F2FP.BF16.F32.PACK_AB R3, RZ, R3 ;  /* 0x00000003ff03723e */ /* 0x000fca00000010ff */
[----:B------:R0:W-:Y:S01]  /*60e0*/  @P3 STG.E.U16 desc[UR36][R6.64+0x10], R3 ;  /* 0x0000100306003986 */ /* 0x0001e2000c101524 */
[----:B------:R-:W-:Y:S05]  /*60f0*/  @!P2 BRA `(.L_x_163) ;  /* 0x000000000004a947 */ /* 0x000fea0003800000 */
[----:B------:R2:W5:Y:S02]  /*6100*/  LDG.E.LTC128B.U16 R172, desc[UR36][R4.64+0x12] ;  /* 0x0000122404ac7981 */ /* 0x000564000c1e1520 */
.L_x_163:
[----:B------:R-:W-:Y:S05]  /*6110*/  BSYNC B1 ;  /* 0x0000000000017941 */ /* 0x000fea0003800000 */
.L_x_162:
        /* <DEDUP_REMOVED lines=9> */
.L_x_165:
[----:B------:R-:W-:Y:S05]  /*61b0*/  BSYNC B1 ;  /* 0x0000000000017941 */ /* 0x000fea0003800000 */
.L_x_164:
[----:B0----5:R-:W-:Y:S01]  /*61c0*/  SHF.L.U32 R12, R172, 0x10, RZ ;  /* 0x00000010ac0c7819 */ /* 0x021fe200000006ff */
[----:B------:R-:W-:Y:S01]  /*61d0*/  BSSY B1, `(.L_x_166) ;  /* 0x000000a000017945 */ /* 0x000fe20003800000 */
[----:B------:R-:W-:Y:S02]  /*61e0*/  IADD3 R8, P3, R165, R8, RZ ;  /* 0x00000008a5087210 */ /* 0x000fe40007f7e0ff */
[----:B------:R-:W-:Y:S01]  /*61f0*/  ISETP.GT.AND P2, PT, R0, 0x9, P1 ;  /* 0x000000090000780c */ /* 0x000fe20000f44270 */
[----:B------:R-:W-:Y:S02]  /*6200*/  FMUL R3, R12, R155 ;  /* 0x0000009b0c037220 */ /* 0x000fe40000400000 */
[----:B------:R-:W-:Y:S02]  /*6210*/  IMAD.X R9, R167, 0x1, R9, P3 ;  /* 0x00000001a7097824 */ /* 0x000fe400018e0609 */
[----:B------:R-:W-:-:S05]  /*6220*/  FFMA R3, R30, R154, R3 ;  /* 0x0000009a1e037223 */ /* 0x000fca0000000003 */
[----:B------:R-:W-:-:S05]  /*6230*/  F2FP.BF16.F32.PACK_AB R3, RZ, R3 ;  /* 0x00000003ff03723e */ /* 0x000fca00000010ff */
[----:B------:R0:W-:Y:S01]  /*6240*/  @P4 STG.E.U16 desc[UR36][R8.64+0x10], R3 ;  /* 0x0000100308004986 */ /* 0x0001e2000c101524 */
[----:B------:R-:W-:Y:S05]  /*6250*/  @!P2 BRA `(.L_x_167) ;  /* 0x000000000004a947 */ /* 0x000fea0003800000 */
[----:B------:R0:W5:Y:S02]  /*6260*/  LDG.E.LTC128B.U16 R172, desc[UR36][R10.64+0x12] ;  /* 0x000012240aac7981 */ /* 0x000164000c1e1520 */
.L_x_167:
[----:B------:R-:W-:Y:S05]  /*6270*/  BSYNC B1 ;  /* 0x0000000000017941 */ /* 0x000fea0003800000 */
.L_x_166:
[----:B0----5:R-:W-:Y:S01]  /*6280*/  IMAD.U32 R8, R172, 0x10000, RZ ;  /* 0x00010000ac087824 */ /* 0x021fe200078e00ff */
[----:B------:R-:W-:Y:S01]  /*6290*/  ISETP.GT.AND P3, PT, R0, 0x10, P0 ;  /* 0x000000100000780c */ /* 0x000fe20000764270 */
[----:B------:R-:W-:Y:S02]  /*62a0*/  BSSY B1, `(.L_x_168) ;  /* 0x0000009000017945 */ /* 0x000fe40003800000 */
[----:B------:R-:W-:-:S04]  /*62b0*/  FMUL R8, R8, R155 ;  /* 0x0000009b08087220 */ /* 0x000fc80000400000 */
[----:B------:R-:W-:Y:S01]  /*62c0*/  FFMA R31, R31, R154, R8 ;  /* 0x0000009a1f1f7223 */ /* 0x000fe20000000008 */
[----:B------:R-:W-:-:S04]  /*62d0*/  IADD3 R8, P4, P5, R165, R158, R93 ;  /* 0x0000009ea5087210 */ /* 0x000fc80007d9e05d */
[----:B------:R-:W-:Y:S02]  /*62e0*/  F2FP.BF16.F32.PACK_AB R31, RZ, R31 ;  /* 0x0000001fff1f723e */ /* 0x000fe400000010ff */
[----:B------:R-:W-:-:S05]  /*62f0*/  IADD3.X R9, R167, R159, R95, P4, P5 ;  /* 0x0000009fa7097210 */ /* 0x000fca00027ea45f */
[----:B------:R0:W-:Y:S01]  /*6300*/  @P2 STG.E.U16 desc[UR36][R8.64+0x12], R31 ;  /* 0x0000121f08002986 */ /* 0x0001e2000c101524 */
[----:B------:R-:W-:Y:S05]  /*6310*/  @!P3 BRA `(.L_x_169) ;  /* 0x000000000004b947 */ /* 0x000fea0003800000 */
[----:B------:R0:W5:Y:S02]  /*6320*/  LDG.E.LTC128B.U16 R172, desc[UR36][R4.64+0x20] ;  /* 0x0000202404ac7981 */ /* 0x000164000c1e1520 */
.L_x_169:
[----:B------:R-:W-:Y:S05]  /*6330*/  BSYNC B1 ;  /* 0x0000000000017941 */ /* 0x000fea0003800000 */
.L_x_168:
        /* <DEDUP_REMOVED lines=9> */
.L_x_171:
[----:B------:R-:W-:Y:S05]  /*63d0*/  BSYNC B1 ;  /* 0x0000000000017941 */ /* 0x000fea0003800000 */
.L_x_170:
        /* <DEDUP_REMOVED lines=9> */
.L_x_173:
[----:B------:R-:W-:Y:S05]  /*6470*/  BSYNC B1 ;  /* 0x0000000000017941 */ /* 0x000fea0003800000 */
.L_x_172:
[----:B0----5:R-:W-:Y:S01]  /*6480*/  IMAD.U32 R12, R172, 0x10000, RZ ;  /* 0x00010000ac0c7824 */ /* 0x021fe200078e00ff */
        /* <DEDUP_REMOVED lines=8> */
.L_x_175:
[----:B------:R-:W-:Y:S05]  /*6510*/  BSYNC B1 ;  /* 0x0000000000017941 */ /* 0x000fea0003800000 */
.L_x_174:
        /* <DEDUP_REMOVED lines=9> */
.L_x_177:
[----:B------:R-:W-:Y:S05]  /*65b0*/  BSYNC B1 ;  /* 0x0000000000017941 */ /* 0x000fea0003800000 */
.L_x_176:
        /* <DEDUP_REMOVED lines=9> */
.L_x_179:
[----:B------:R-:W-:Y:S05]  /*6650*/  BSYNC B1 ;  /* 0x0000000000017941 */ /* 0x000fea0003800000 */
.L_x_178:
        /* <DEDUP_REMOVED lines=9> */
.L_x_181:
[----:B------:R-:W-:Y:S05]  /*66f0*/  BSYNC B1 ;  /* 0x0000000000017941 */ /* 0x000fea0003800000 */
.L_x_180:
[----:B0----5:R-:W-:Y:S01]  /*6700*/  SHF.L.U32 R12, R172, 0x10, RZ ;  /* 0x00000010ac0c7819 */ /* 0x021fe200000006ff */
[----:B------:R-:W-:Y:S01]  /*6710*/  BSSY B1, `(.L_x_182) ;  /* 0x0000008000017945 */ /* 0x000fe20003800000 */
[----:B------:R-:W-:-:S03]  /*6720*/  ISETP.GT.AND P2, PT, R0, 0x19, P1 ;  /* 0x000000190000780c */ /* 0x000fc60000f44270 */
[----:B------:R-:W-:-:S04]  /*6730*/  FMUL R3, R12, R155 ;  /* 0x0000009b0c037220 */ /* 0x000fc80000400000 */
[----:B------:R-:W-:-:S05]  /*6740*/  FFMA R3, R38, R154, R3 ;  /* 0x0000009a26037223 */ /* 0x000fca0000000003 */
[----:B------:R-:W-:-:S05]  /*6750*/  F2FP.BF16.F32.PACK_AB R3, RZ, R3 ;  /* 0x00000003ff03723e */ /* 0x000fca00000010ff */
[----:B------:R0:W-:Y:S01]  /*6760*/  @P3 STG.E.U16 desc[UR36][R8.64+0x30], R3 ;  /* 0x0000300308003986 */ /* 0x0001e2000c101524 */
[----:B------:R-:W-:Y:S05]  /*6770*/  @!P2 BRA `(.L_x_183) ;  /* 0x000000000004a947 */ /* 0x000fea0003800000 */
[----:B------:R0:W5:Y:S02]  /*6780*/  LDG.E.LTC128B.U16 R172, desc[UR36][R10.64+0x32] ;  /* 0x000032240aac7981 */ /* 0x000164000c1e1520 */
.L_x_183:
[----:B------:R-:W-:Y:S05]  /*6790*/  BSYNC B1 ;  /* 0x0000000000017941 */ /* 0x000fea0003800000 */
.L_x_182:
        /* <DEDUP_REMOVED lines=9> */
.L_x_185:
[----:B------:R-:W-:Y:S05]  /*6830*/  BSYNC B1 ;  /* 0x0000000000017941 */ /* 0x000fea0003800000 */
.L_x_184:
        /* <DEDUP_REMOVED lines=9> */
.L_x_187:
[----:B------:R-:W-:Y:S05]  /*68d0*/  BSYNC B1 ;  /* 0x0000000000017941 */ /* 0x000fea0003800000 */
.L_x_186:
        /* <DEDUP_REMOVED lines=9> */
.L_x_189:
[----:B------:R-:W-:Y:S05]  /*6970*/  BSYNC B1 ;  /* 0x0000000000017941 */ /* 0x000fea0003800000 */
.L_x_188:
        /* <DEDUP_REMOVED lines=9> */
.L_x_191:
[----:B------:R-:W-:Y:S05]  /*6a10*/  BSYNC B1 ;  /* 0x0000000000017941 */ /* 0x000fea0003800000 */
.L_x_190:
        /* <DEDUP_REMOVED lines=9> */
.L_x_193:
[----:B------:R-:W-:Y:S05]  /*6ab0*/  BSYNC B1 ;  /* 0x0000000000017941 */ /* 0x000fea0003800000 */
.L_x_192:
        /* <DEDUP_REMOVED lines=9> */
.L_x_195:
[----:B------:R-:W-:Y:S05]  /*6b50*/  BSYNC B1 ;  /* 0x0000000000017941 */ /* 0x000fea0003800000 */
.L_x_194:
        /* <DEDUP_REMOVED lines=9> */
.L_x_197:
[----:B------:R-:W-:Y:S05]  /*6bf0*/  BSYNC B1 ;  /* 0x0000000000017941 */ /* 0x000fea0003800000 */
.L_x_196:
        /* <DEDUP_REMOVED lines=9> */
.L_x_199:
[----:B------:R-:W-:Y:S05]  /*6c90*/  BSYNC B1 ;  /* 0x0000000000017941 */ /* 0x000fea0003800000 */
.L_x_198:
[----:B-----5:R-:W-:Y:S01]  /*6ca0*/  SHF.L.U32 R12, R172, 0x10, RZ ;  /* 0x00000010ac0c7819 */ /* 0x020fe200000006ff */
        /* <DEDUP_REMOVED lines=8> */
.L_x_201:
[----:B------:R-:W-:Y:S05]  /*6d30*/  BSYNC B1 ;  /* 0x0000000000017941 */ /* 0x000fea0003800000 */
.L_x_200:
        /* <DEDUP_REMOVED lines=9> */
.L_x_203:
[----:B------:R-:W-:Y:S05]  /*6dd0*/  BSYNC B1 ;  /* 0x0000000000017941 */ /* 0x000fea0003800000 */
.L_x_202:
        /* <DEDUP_REMOVED lines=9> */
.L_x_205:
[----:B------:R-:W-:Y:S05]  /*6e70*/  BSYNC B1 ;  /* 0x0000000000017941 */ /* 0x000fea0003800000 */
.L_x_204:
        /* <DEDUP_REMOVED lines=9> */
.L_x_207:
[----:B------:R-:W-:Y:S05]  /*6f10*/  BSYNC B1 ;  /* 0x0000000000017941 */ /* 0x000fea0003800000 */
.L_x_206:
        /* <DEDUP_REMOVED lines=9> */
.L_x_209:
[----:B------:R-:W-:Y:S05]  /*6fb0*/  BSYNC B1 ;  /* 0x0000000000017941 */ /* 0x000fea0003800000 */
.L_x_208:
        /* <DEDUP_REMOVED lines=9> */
.L_x_211:
[----:B------:R-:W-:Y:S05]  /*7050*/  BSYNC B1 ;  /* 0x0000000000017941 */ /* 0x000fea0003800000 */
.L_x_210:
        /* <DEDUP_REMOVED lines=9> */
.L_x_213:
[----:B------:R-:W-:Y:S05]  /*70f0*/  BSYNC B1 ;  /* 0x0000000000017941 */ /* 0x000fea0003800000 */
.L_x_212:
        /* <DEDUP_REMOVED lines=9> */
.L_x_215:
[----:B------:R-:W-:Y:S05]  /*7190*/  BSYNC B1 ;  /* 0x0000000000017941 */ /* 0x000fea0003800000 */
.L_x_214:
        /* <DEDUP_REMOVED lines=9> */
.L_x_217:
[----:B------:R-:W-:Y:S05]  /*7230*/  BSYNC B1 ;  /* 0x0000000000017941 */ /* 0x000fea0003800000 */
.L_x_216:
        /* <DEDUP_REMOVED lines=9> */
.L_x_219:
[----:B------:R-:W-:Y:S05]  /*72d0*/  BSYNC B1 ;  /* 0x0000000000017941 */ /* 0x000fea0003800000 */
.L_x_218:
        /* <DEDUP_REMOVED lines=9> */
.L_x_221:
[----:B------:R-:W-:Y:S05]  /*7370*/  BSYNC B1 ;  /* 0x0000000000017941 */ /* 0x000fea0003800000 */
.L_x_220:
        /* <DEDUP_REMOVED lines=9> */
.L_x_223:
[----:B------:R-:W-:Y:S05]  /*7410*/  BSYNC B1 ;  /* 0x0000000000017941 */ /* 0x000fea0003800000 */
.L_x_222:
        /* <DEDUP_REMOVED lines=9> */
.L_x_225:
[----:B------:R-:W-:Y:S05]  /*74b0*/  BSYNC B1 ;  /* 0x0000000000017941 */ /* 0x000fea0003800000 */
.L_x_224:
        /* <DEDUP_REMOVED lines=9> */
.L_x_227:
[----:B------:R-:W-:Y:S05]  /*7550*/  BSYNC B1 ;  /* 0x0000000000017941 */ /* 0x000fea0003800000 */
.L_x_226:
        /* <DEDUP_REMOVED lines=9> */
.L_x_229:
[----:B------:R-:W-:Y:S05]  /*75f0*/  BSYNC B1 ;  /* 0x0000000000017941 */ /* 0x000fea0003800000 */
.L_x_228:
        /* <DEDUP_REMOVED lines=9> */
.L_x_231:
[----:B------:R-:W-:Y:S05]  /*7690*/  BSYNC B1 ;  /* 0x0000000000017941 */ /* 0x000fea0003800000 */
.L_x_230:
        /* <DEDUP_REMOVED lines=9> */
.L_x_233:
[----:B------:R-:W-:Y:S05]  /*7730*/  BSYNC B1 ;  /* 0x0000000000017941 */ /* 0x000fea0003800000 */
.L_x_232:
        /* <DEDUP_REMOVED lines=9> */
.L_x_235:
[----:B------:R-:W-:Y:S05]  /*77d0*/  BSYNC B1 ;  /* 0x0000000000017941 */ /* 0x000fea0003800000 */
.L_x_234:
        /* <DEDUP_REMOVED lines=9> */
.L_x_237:
[----:B------:R-:W-:Y:S05]  /*7870*/  BSYNC B1 ;  /* 0x0000000000017941 */ /* 0x000fea0003800000 */
.L_x_236:
        /* <DEDUP_REMOVED lines=9> */
.L_x_239:
[----:B------:R-:W-:Y:S05]  /*7910*/  BSYNC B1 ;  /* 0x0000000000017941 */ /* 0x000fea0003800000 */
.L_x_238:
        /* <DEDUP_REMOVED lines=9> */
.L_x_241:
[----:B------:R-:W-:Y:S05]  /*79b0*/  BSYNC B1 ;  /* 0x0000000000017941 */ /* 0x000fea0003800000 */
.L_x_240:
        /* <DEDUP_REMOVED lines=9> */
.L_x_243:
[----:B------:R-:W-:Y:S05]  /*7a50*/  BSYNC B1 ;  /* 0x0000000000017941 */ /* 0x000fea0003800000 */
.L_x_242:
        /* <DEDUP_REMOVED lines=9> */
.L_x_245:
[----:B------:R-:W-:Y:S05]  /*7af0*/  BSYNC B1 ;  /* 0x0000000000017941 */ /* 0x000fea0003800000 */
.L_x_244:
        /* <DEDUP_REMOVED lines=9> */
.L_x_247:
[----:B------:R-:W-:Y:S05]  /*7b90*/  BSYNC B1 ;  /* 0x0000000000017941 */ /* 0x000fea0003800000 */
.L_x_246:
        /* <DEDUP_REMOVED lines=9> */
.L_x_249:
[----:B------:R-:W-:Y:S05]  /*7c30*/  BSYNC B1 ;  /* 0x0000000000017941 */ /* 0x000fea0003800000 */
.L_x_248:
        /* <DEDUP_REMOVED lines=9> */
.L_x_251:
[----:B------:R-:W-:Y:S05]  /*7cd0*/  BSYNC B1 ;  /* 0x0000000000017941 */ /* 0x000fea0003800000 */
.L_x_250:
        /* <DEDUP_REMOVED lines=9> */
.L_x_253:
[----:B------:R-:W-:Y:S05]  /*7d70*/  BSYNC B1 ;  /* 0x0000000000017941 */ /* 0x000fea0003800000 */
.L_x_252:
        /* <DEDUP_REMOVED lines=9> */
.L_x_255:
[----:B------:R-:W-:Y:S05]  /*7e10*/  BSYNC B1 ;  /* 0x0000000000017941 */ /* 0x000fea0003800000 */
.L_x_254:
        /* <DEDUP_REMOVED lines=9> */
.L_x_257:
[----:B------:R-:W-:Y:S05]  /*7eb0*/  BSYNC B1 ;  /* 0x0000000000017941 */ /* 0x000fea0003800000 */
.L_x_256:
        /* <DEDUP_REMOVED lines=9> */
.L_x_259:
[----:B------:R-:W-:Y:S05]  /*7f50*/  BSYNC B1 ;  /* 0x0000000000017941 */ /* 0x000fea0003800000 */
.L_x_258:
        /* <DEDUP_REMOVED lines=9> */
.L_x_261:
[----:B------:R-:W-:Y:S05]  /*7ff0*/  BSYNC B1 ;  /* 0x0000000000017941 */ /* 0x000fea0003800000 */
.L_x_260:
        /* <DEDUP_REMOVED lines=9> */
.L_x_263:
[----:B------:R-:W-:Y:S05]  /*8090*/  BSYNC B1 ;  /* 0x0000000000017941 */ /* 0x000fea0003800000 */
.L_x_262:
        /* <DEDUP_REMOVED lines=9> */
.L_x_265:
[----:B------:R-:W-:Y:S05]  /*8130*/  BSYNC B1 ;  /* 0x0000000000017941 */ /* 0x000fea0003800000 */
.L_x_264:
        /* <DEDUP_REMOVED lines=9> */
.L_x_267:
[----:B------:R-:W-:Y:S05]  /*81d0*/  BSYNC B1 ;  /* 0x0000000000017941 */ /* 0x000fea0003800000 */
.L_x_266:
        /* <DEDUP_REMOVED lines=9> */
.L_x_269:
[----:B------:R-:W-:Y:S05]  /*8270*/  BSYNC B1 ;  /* 0x0000000000017941 */ /* 0x000fea0003800000 */
.L_x_268:
        /* <DEDUP_REMOVED lines=9> */
.L_x_271:
[----:B------:R-:W-:Y:S05]  /*8310*/  BSYNC B1 ;  /* 0x0000000000017941 */ /* 0x000fea0003800000 */
.L_x_270:
        /* <DEDUP_REMOVED lines=9> */
.L_x_273:
[----:B------:R-:W-:Y:S05]  /*83b0*/  BSYNC B1 ;  /* 0x0000000000017941 */ /* 0x000fea0003800000 */
.L_x_272:
        /* <DEDUP_REMOVED lines=9> */
.L_x_275:
[----:B------:R-:W-:Y:S05]  /*8450*/  BSYNC B1 ;  /* 0x0000000000017941 */ /* 0x000fea0003800000 */
.L_x_274:
[----:B012--5:R-:W-:Y:S01]  /*8460*/  IMAD.U32 R4, R172, 0x10000, RZ ;  /* 0x00010000ac047824 */ /* 0x027fe200078e00ff */
        /* <DEDUP_REMOVED lines=8> */
.L_x_277:
[----:B------:R-:W-:Y:S05]  /*84f0*/  BSYNC B1 ;  /* 0x0000000000017941 */ /* 0x000fea0003800000 */
.L_x_276:
[----:B0----5:R-:W-:Y:S01]  /*8500*/  IMAD.U32 R4, R172, 0x10000, RZ ;  /* 0x00010000ac047824 */ /* 0x021fe200078e00ff */
[----:B------:R-:W-:Y:S01]  /*8510*/  ISETP.GT.AND P1, PT, R0, 0x79, P1 ;  /* 0x000000790000780c */ /* 0x000fe20000f24270 */
[----:B------:R-:W-:Y:S01]  /*8520*/  @P2 IMAD.MOV.U32 R5, RZ, RZ, R9 ;  /* 0x000000ffff052224 */ /* 0x000fe200078e0009 */
[----:B------:R-:W-:Y:S01]  /*8530*/  BSSY B1, `(.L_x_278) ;  /* 0x0000008000017945 */ /* 0x000fe20003800000 */
[----:B------:R-:W-:Y:S01]  /*8540*/  FMUL R3, R4, R155 ;  /* 0x0000009b04037220 */ /* 0x000fe20000400000 */
[----:B------:R-:W-:-:S03]  /*8550*/  @P2 IMAD.MOV.U32 R4, RZ, RZ, R8 ;  /* 0x000000ffff042224 */ /* 0x000fc600078e0008 */
[----:B------:R-:W-:-:S05]  /*8560*/  FFMA R3, R86, R154, R3 ;  /* 0x0000009a56037223 */ /* 0x000fca0000000003 */
[----:B------:R-:W-:-:S05]  /*8570*/  F2FP.BF16.F32.PACK_AB R3, RZ, R3 ;  /* 0x00000003ff03723e */ /* 0x000fca00000010ff */
[----:B------:R0:W-:Y:S01]  /*8580*/  @P2 STG.E.U16 desc[UR36][R4.64+0xf0], R3 ;  /* 0x0000f00304002986 */ /* 0x0001e2000c101524 */
[----:B------:R-:W-:Y:S05]  /*8590*/  @!P1 BRA `(.L_x_279) ;  /* 0x0000000000049947 */ /* 0x000fea0003800000 */
[----:B------:R2:W5:Y:S02]  /*85a0*/  LDG.E.LTC128B.U16 R172, desc[UR36][R10.64+0xf2] ;  /* 0x0000f2240aac7981 */ /* 0x000564000c1e1520 */
.L_x_279:
[----:B------:R-:W-:Y:S05]  /*85b0*/  BSYNC B1 ;  /* 0x0000000000017941 */ /* 0x000fea0003800000 */
.L_x_278:
[----:B------:R-:W-:Y:S05]  /*85c0*/  @!P1 BRA `(.L_x_280) ;  /* 0x00000024004c9947 */ /* 0x000fea0003800000 */
[----:B-----5:R-:W-:-:S04]  /*85d0*/  IMAD.U32 R172, R172, 0x10000, RZ ;  /* 0x00010000acac7824 */ /* 0x020fc800078e00ff */
[----:B------:R-:W-:-:S04]  /*85e0*/  FMUL R172, R172, R155 ;  /* 0x0000009bacac7220 */ /* 0x000fc80000400000 */
[----:B------:R-:W-:-:S05]  /*85f0*/  FFMA R172, R87, R154, R172 ;  /* 0x0000009a57ac7223 */ /* 0x000fca00000000ac */
[----:B------:R-:W-:-:S05]  /*8600*/  F2FP.BF16.F32.PACK_AB R172, RZ, R172 ;  /* 0x000000acffac723e */ /* 0x000fca00000010ff */
[----:B------:R0:W-:Y:S01]  /*8610*/  STG.E.U16 desc[UR36][R8.64+0xf2], R172 ;  /* 0x0000f2ac08007986 */ /* 0x0001e2000c101524 */
[----:B------:R-:W-:Y:S05]  /*8620*/  BRA `(.L_x_280) ;  /* 0x0000002400347947 */ /* 0x000fea0003800000 */
.L_x_29:
[----:B------:R-:W-:Y:S01]  /*8630*/  ULDC.64 UR4, c[0x0][0x5c0] ;  /* 0x0001700000047ab9 */ /* 0x000fe20000000a00 */
[-C--:B------:R-:W-:Y:S01]  /*8640*/  FMUL R88, R88, R154.reuse ;  /* 0x0000009a58587220 */ /* 0x080fe20000400000 */
[----:B------:R-:W-:Y:S01]  /*8650*/  LEA R8, P0, R166, UR4, 0x1 ;  /* 0x00000004a6087c11 */ /* 0x000fe2000f8008ff */
[----:B------:R-:W-:Y:S01]  /*8660*/  IMAD.SHL.U32 R7, R4, 0x10, RZ ;  /* 0x0000001004077824 */ /* 0x000fe200078e00ff */
[----:B------:R-:W-:Y:S01]  /*8670*/  ISETP.GT.AND P2, PT, R0, 0x1, P3 ;  /* 0x000000010000780c */ /* 0x000fe20001f44270 */
[-C--:B------:R-:W-:Y:S01]  /*8680*/  FMUL R89, R89, R154.reuse ;  /* 0x0000009a59597220 */ /* 0x080fe20000400000 */
[----:B------:R-:W-:Y:S01]  /*8690*/  LEA.HI.X R9, R166, UR5, R169, 0x1, P0 ;  /* 0x00000005a6097c11 */ /* 0x000fe200080f0ca9 */
[-C--:B------:R-:W-:Y:S01]  /*86a0*/  FMUL R90, R90, R154.reuse ;  /* 0x0000009a5a5a7220 */ /* 0x080fe20000400000 */
[----:B------:R-:W-:Y:S01]  /*86b0*/  ISETP.GT.AND P0, PT, R3, 0x8, PT ;  /* 0x000000080300780c */ /* 0x000fe20003f04270 */
[----:B------:R-:W-:Y:S01]  /*86c0*/  FMUL R91, R91, R154 ;  /* 0x0000009a5b5b7220 */ /* 0x000fe20000400000 */
[----:B------:R-:W-:Y:S01]  /*86d0*/  F2FP.BF16.F32.PACK_AB R88, RZ, R88 ;  /* 0x00000058ff58723e */ /* 0x000fe200000010ff */
[-C--:B------:R-:W-:Y:S01]  /*86e0*/  FMUL R92, R92, R154.reuse ;  /* 0x0000009a5c5c7220 */ /* 0x080fe20000400000 */
[----:B------:R-:W-:Y:S01]  /*86f0*/  ISETP.GT.AND P4, PT, R0, RZ, P0 ;  /* 0x000000ff0000720c */ /* 0x000fe20000784270 */
[----:B------:R-:W-:Y:S01]  /*8700*/  FMUL R93, R93, R154 ;  /* 0x0000009a5d5d7220 */ /* 0x000fe20000400000 */
[----:B------:R-:W-:Y:S01]  /*8710*/  SHF.L.U64.HI R6, R4, 0x4, R5 ;  /* 0x0000000404067819 */ /* 0x000fe20000010205 */
[----:B------:R-:W-:Y:S01]  /*8720*/  @P1 STG.E.U16 desc[UR36][R8.64], R88 ;  /* 0x0000005808001986 */ /* 0x000fe2000c101524 */
[----:B------:R-:W-:Y:S01]  /*8730*/  IADD3 R10, P5, R7, R8, RZ ;  /* 0x00000008070a7210 */ /* 0x000fe20007fbe0ff */
[-C--:B------:R-:W-:Y:S01]  /*8740*/  FMUL R94, R94, R154.reuse ;  /* 0x0000009a5e5e7220 */ /* 0x080fe20000400000 */
[----:B------:R-:W-:Y:S01]  /*8750*/  ISETP.GT.AND P1, PT, R0, 0x1, P0 ;  /* 0x000000010000780c */ /* 0x000fe20000724270 */
[----:B------:R-:W-:Y:S01]  /*8760*/  FMUL R95, R95, R154 ;  /* 0x0000009a5f5f7220 */ /* 0x000fe20000400000 */
[----:B------:R-:W-:Y:S01]  /*8770*/  F2FP.BF16.F32.PACK_AB R89, RZ, R89 ;  /* 0x00000059ff59723e */ /* 0x000fe200000010ff */
[----:B------:R-:W-:Y:S01]  /*8780*/  IMAD.X R11, R6, 0x1, R9, P5 ;  /* 0x00000001060b7824 */ /* 0x000fe200028e0609 */
[----:B------:R-:W-:Y:S01]  /*8790*/  F2FP.BF16.F32.PACK_AB R90, RZ, R90 ;  /* 0x0000005aff5a723e */ /* 0x000fe200000010ff */
[-C--:B------:R-:W-:Y:S01]  /*87a0*/  FMUL R96, R96, R154.reuse ;  /* 0x0000009a60607220 */ /* 0x080fe20000400000 */
[----:B------:R-:W-:Y:S01]  /*87b0*/  F2FP.BF16.F32.PACK_AB R91, RZ, R91 ;  /* 0x0000005bff5b723e */ /* 0x000fe200000010ff */
[----:B------:R-:W-:Y:S01]  /*87c0*/  @P2 STG.E.U16 desc[UR36][R8.64+0x2], R89 ;  /* 0x0000025908002986 */ /* 0x000fe2000c101524 */
[C---:B------:R-:W-:Y:S01]  /*87d0*/  ISETP.GT.AND P5, PT, R0.reuse, 0x9, P3 ;  /* 0x000000090000780c */ /* 0x040fe20001fa4270 */
[-C--:B------:R-:W-:Y:S01]  /*87e0*/  FMUL R97, R97, R154.reuse ;  /* 0x0000009a61617220 */ /* 0x080fe20000400000 */
[C---:B------:R-:W-:Y:S01]  /*87f0*/  ISETP.GT.AND P2, PT, R0.reuse, 0x8, P0 ;  /* 0x000000080000780c */ /* 0x040fe20000744270 */
[----:B------:R-:W-:Y:S01]  /*8800*/  @P4 STG.E.U16 desc[UR36][R10.64], R90 ;  /* 0x0000005a0a004986 */ /* 0x000fe2000c101524 */
[----:B------:R-:W-:Y:S01]  /*8810*/  ISETP.GT.AND P4, PT, R0, 0x8, P3 ;  /* 0x000000080000780c */ /* 0x000fe20001f84270 */
[----:B------:R-:W-:Y:S01]  /*8820*/  FMUL R98, R98, R154 ;  /* 0x0000009a62627220 */ /* 0x000fe20000400000 */
[----:B------:R-:W-:Y:S01]  /*8830*/  F2FP.BF16.F32.PACK_AB R92, RZ, R92 ;  /* 0x0000005cff5c723e */ /* 0x000fe200000010ff */
[----:B------:R-:W-:Y:S01]  /*8840*/  @P1 STG.E.U16 desc[UR36][R10.64+0x2], R91 ;  /* 0x0000025b0a001986 */ /* 0x000fe2000c101524 */
[----:B------:R-:W-:Y:S01]  /*8850*/  ISETP.GT.AND P1, PT, R0, 0x9, P0 ;  /* 0x000000090000780c */ /* 0x000fe20000724270 */
[-C--:B------:R-:W-:Y:S01]  /*8860*/  FMUL R99, R99, R154.reuse ;  /* 0x0000009a63637220 */ /* 0x080fe20000400000 */
[----:B------:R-:W-:Y:S01]  /*8870*/  F2FP.BF16.F32.PACK_AB R93, RZ, R93 ;  /* 0x0000005dff5d723e */ /* 0x000fe200000010ff */
[----:B------:R-:W-:Y:S01]  /*8880*/  FMUL R100, R100, R154 ;  /* 0x0000009a64647220 */ /* 0x000fe20000400000 */
[----:B------:R-:W-:Y:S01]  /*8890*/  F2FP.BF16.F32.PACK_AB R94, RZ, R94 ;  /* 0x0000005eff5e723e */ /* 0x000fe200000010ff */
[-C--:B------:R-:W-:Y:S01]  /*88a0*/  FMUL R101, R101, R154.reuse ;  /* 0x0000009a65657220 */ /* 0x080fe20000400000 */
[----:B------:R-:W-:Y:S01]  /*88b0*/  F2FP.BF16.F32.PACK_AB R95, RZ, R95 ;  /* 0x0000005fff5f723e */ /* 0x000fe200000010ff */
[----:B------:R-:W-:Y:S01]  /*88c0*/  FMUL R102, R102, R154 ;  /* 0x0000009a66667220 */ /* 0x000fe20000400000 */
[----:B------:R-:W-:Y:S01]  /*88d0*/  F2FP.BF16.F32.PACK_AB R96, RZ, R96 ;  /* 0x00000060ff60723e */ /* 0x000fe200000010ff */
[----:B------:R-:W-:Y:S01]  /*88e0*/  @P4 STG.E.U16 desc[UR36][R8.64+0x10], R92 ;  /* 0x0000105c08004986 */ /* 0x000fe2000c101524 */
[C---:B------:R-:W-:Y:S01]  /*88f0*/  ISETP.GT.AND P4, PT, R0.reuse, 0x10, P3 ;  /* 0x000000100000780c */ /* 0x040fe20001f84270 */
[-C--:B------:R-:W-:Y:S01]  /*8900*/  FMUL R103, R103, R154.reuse ;  /* 0x0000009a67677220 */ /* 0x080fe20000400000 */
[----:B------:R-:W-:Y:S01]  /*8910*/  F2FP.BF16.F32.PACK_AB R97, RZ, R97 ;  /* 0x00000061ff61723e */ /* 0x000fe200000010ff */
[----:B------:R-:W-:Y:S01]  /*8920*/  @P5 STG.E.U16 desc[UR36][R8.64+0x12], R93 ;  /* 0x0000125d08005986 */ /* 0x000fe2000c101524 */
[----:B------:R-:W-:Y:S01]  /*8930*/  ISETP.GT.AND P5, PT, R0, 0x11, P0 ;  /* 0x000000110000780c */ /* 0x000fe200007a4270 */
        /* <DEDUP_REMOVED lines=74> */
[-C--:B------:R-:W-:Y:S01]  /*8de0*/  FMUL R125, R125, R154.reuse ;  /* 0x0000009a7d7d7220 */ /* 0x080fe20000400000 */
[----:B------:R-:W-:Y:S01]  /*8df0*/  F2FP.BF16.F32.PACK_AB R119, RZ, R119 ;  /* 0x00000077ff77723e */ /* 0x000fe200000010ff */
[----:B------:R-:W-:Y:S01]  /*8e00*/  FMUL R126, R126, R154 ;  /* 0x0000009a7e7e7220 */ /* 0x000fe20000400000 */
[----:B------:R-:W-:Y:S01]  /*8e10*/  F2FP.BF16.F32.PACK_AB R120, RZ, R120 ;  /* 0x00000078ff78723e */ /* 0x000fe200000010ff */
        /* <DEDUP_REMOVED lines=87> */
[----:B------:R-:W-:Y:S01]  /*9390*/  SHF.L.U64.HI R15, R4, 0x8, R5 ;  /* 0x00000008040f7819 */ /* 0x000fe20000010205 */
[----:B------:R-:W-:Y:S01]  /*93a0*/  @P2 STG.E.U16 desc[UR36][R8.64+0xa2], R129 ;  /* 0x0000a28108002986 */ /* 0x000fe2000c101524 */
[----:B------:R-:W-:Y:S01]  /*93b0*/  ISETP.GT.AND P2, PT, R0, 0x59, P3 ;  /* 0x000000590000780c */ /* 0x000fe20001f44270 */
[-C--:B------:R-:W-:Y:S01]  /*93c0*/  FMUL R25, R25, R154.reuse ;  /* 0x0000009a19197220 */ /* 0x080fe20000400000 */
[----:B------:R-:W-:Y:S01]  /*93d0*/  SHF.L.U32 R21, R4, 0x8, RZ ;  /* 0x0000000804157819 */ /* 0x000fe200000006ff */
[----:B------:R-:W-:Y:S01]  /*93e0*/  @P5 STG.E.U16 desc[UR36][R10.64+0xa0], R130 ;  /* 0x0000a0820a005986 */ /* 0x000fe2000c101524 */
[----:B------:R-:W-:Y:S01]  /*93f0*/  ISETP.GT.AND P5, PT, R0, 0x58, P0 ;  /* 0x000000580000780c */ /* 0x000fe200007a4270 */
        /* <DEDUP_REMOVED lines=26> */
[-C--:B------:R-:W-:Y:S01]  /*95a0*/  FMUL R32, R32, R154.reuse ;  /* 0x0000009a20207220 */ /* 0x080fe20000400000 */
[----:B------:R-:W-:Y:S01]  /*95b0*/  F2FP.BF16.F32.PACK_AB R25, RZ, R25 ;  /* 0x00000019ff19723e */ /* 0x000fe200000010ff */
[----:B------:R-:W-:Y:S01]  /*95c0*/  FMUL R33, R33, R154 ;  /* 0x0000009a21217220 */ /* 0x000fe20000400000 */
        /* <DEDUP_REMOVED lines=26> */
[----:B------:R-:W-:Y:S01]  /*9770*/  F2FP.BF16.F32.PACK_AB R33, RZ, R33 ;  /* 0x00000021ff21723e */ /* 0x000fe200000010ff */
[----:B------:R-:W-:Y:S01]  /*9780*/  FMUL R41, R41, R154 ;  /* 0x0000009a29297220 */ /* 0x000fe20000400000 */
[----:B------:R-:W-:Y:S01]  /*9790*/  F2FP.BF16.F32.PACK_AB R34, RZ, R34 ;  /* 0x00000022ff22723e */ /* 0x000fe200000010ff */
[-C--:B------:R-:W-:Y:S01]  /*97a0*/  FMUL R42, R42, R154.reuse ;  /* 0x0000009a2a2a7220 */ /* 0x080fe20000400000 */
[----:B------:R-:W-:Y:S01]  /*97b0*/  F2FP.BF16.F32.PACK_AB R35, RZ, R35 ;  /* 0x00000023ff23723e */ /* 0x000fe200000010ff */
[----:B------:R-:W-:Y:S01]  /*97c0*/  @P4 STG.E.U16 desc[UR36][R10.64+0xd2], R143 ;  /* 0x0000d28f0a004986 */ /* 0x000fe2000c101524 */
[C---:B------:R-:W-:Y:S01]  /*97d0*/  ISETP.GT.AND P4, PT, R0.reuse, 0x71, P0 ;  /* 0x000000710000780c */ /* 0x040fe20000784270 */
[----:B------:R-:W-:Y:S01]  /*97e0*/  FMUL R43, R43, R154 ;  /* 0x0000009a2b2b7220 */ /* 0x000fe20000400000 */
[----:B------:R-:W-:Y:S01]  /*97f0*/  F2FP.BF16.F32.PACK_AB R36, RZ, R36 ;  /* 0x00000024ff24723e */ /* 0x000fe200000010ff */
[----:B------:R-:W-:Y:S01]  /*9800*/  @P5 STG.E.U16 desc[UR36][R8.64+0xe0], R144 ;  /* 0x0000e09008005986 */ /* 0x000fe2000c101524 */
[----:B------:R-:W-:Y:S01]  /*9810*/  ISETP.GT.AND P5, PT, R0, 0x70, P0 ;  /* 0x000000700000780c */ /* 0x000fe200007a4270 */
[----:B------:R-:W-:Y:S01]  /*9820*/  @P1 IMAD.MOV.U32 R4, RZ, RZ, R8 ;  /* 0x000000ffff041224 */ /* 0x000fe200078e0008 */
[----:B------:R-:W-:Y:S01]  /*9830*/  F2FP.BF16.F32.PACK_AB R37, RZ, R37 ;  /* 0x00000025ff25723e */ /* 0x000fe200000010ff */
[----:B------:R-:W-:Y:S01]  /*9840*/  @P1 IMAD.MOV.U32 R5, RZ, RZ, R9 ;  /* 0x000000ffff051224 */ /* 0x000fe200078e0009 */
[----:B------:R-:W-:Y:S01]  /*9850*/  F2FP.BF16.F32.PACK_AB R38, RZ, R38 ;  /* 0x00000026ff26723e */ /* 0x000fe200000010ff */
[-C--:B------:R-:W-:Y:S01]  /*9860*/  FMUL R44, R44, R154.reuse ;  /* 0x0000009a2c2c7220 */ /* 0x080fe20000400000 */
[----:B------:R-:W-:Y:S01]  /*9870*/  F2FP.BF16.F32.PACK_AB R39, RZ, R39 ;  /* 0x00000027ff27723e */ /* 0x000fe200000010ff */
[----:B------:R-:W-:Y:S01]  /*9880*/  FMUL R45, R45, R154 ;  /* 0x0000009a2d2d7220 */ /* 0x000fe20000400000 */
[----:B------:R0:W-:Y:S01]  /*9890*/  @P1 STG.E.U16 desc[UR36][R4.64+0xe2], R145 ;  /* 0x0000e29104001986 */ /* 0x0001e2000c101524 */
[----:B------:R-:W-:Y:S01]  /*98a0*/  IADD3 R12, P1, P2, R7, R8, R21 ;  /* 0x00000008070c7210 */ /* 0x000fe20007a3e015 */
[----:B------:R-:W-:Y:S01]  /*98b0*/  FMUL R46, R46, R154 ;  /* 0x0000009a2e2e7220 */ /* 0x000fe20000400000 */
[----:B------:R-:W-:Y:S01]  /*98c0*/  F2FP.BF16.F32.PACK_AB R40, RZ, R40 ;  /* 0x00000028ff28723e */ /* 0x000fe200000010ff */
[-C--:B------:R-:W-:Y:S01]  /*98d0*/  FMUL R47, R47, R154.reuse ;  /* 0x0000009a2f2f7220 */ /* 0x080fe20000400000 */
[----:B------:R-:W-:Y:S01]  /*98e0*/  IADD3.X R13, R6, R9, R15, P1, P2 ;  /* 0x00000009060d7210 */ /* 0x000fe20000fe440f */
[-C--:B------:R-:W-:Y:S01]  /*98f0*/  FMUL R48, R48, R154.reuse ;  /* 0x0000009a30307220 */ /* 0x080fe20000400000 */
[----:B------:R-:W-:Y:S01]  /*9900*/  ISETP.GT.AND P1, PT, R3, 0x80, PT ;  /* 0x000000800300780c */ /* 0x000fe20003f24270 */
[-C--:B------:R-:W-:Y:S01]  /*9910*/  FMUL R49, R49, R154.reuse ;  /* 0x0000009a31317220 */ /* 0x080fe20000400000 */
[----:B------:R-:W-:Y:S01]  /*9920*/  ISETP.GT.AND P2, PT, R3, 0x88, PT ;  /* 0x000000880300780c */ /* 0x000fe20003f44270 */
[----:B------:R-:W-:Y:S01]  /*9930*/  FMUL R50, R50, R154 ;  /* 0x0000009a32327220 */ /* 0x000fe20000400000 */
[----:B------:R-:W-:Y:S01]  /*9940*/  F2FP.BF16.F32.PACK_AB R41, RZ, R41 ;  /* 0x00000029ff29723e */ /* 0x000fe200000010ff */
[----:B0-----:R-:W-:Y:S01]  /*9950*/  @P5 IMAD.MOV.U32 R4, RZ, RZ, R10 ;  /* 0x000000ffff045224 */ /* 0x001fe200078e000a */
[----:B------:R-:W-:Y:S01]  /*9960*/  F2FP.BF16.F32.PACK_AB R42, RZ, R42 ;  /* 0x0000002aff2a723e */ /* 0x000fe200000010ff */
[----:B------:R-:W-:Y:S01]  /*9970*/  @P5 IMAD.MOV.U32 R5, RZ, RZ, R11 ;  /* 0x000000ffff055224 */ /* 0x000fe200078e000b */
[----:B------:R-:W-:Y:S01]  /*9980*/  F2FP.BF16.F32.PACK_AB R43, RZ, R43 ;  /* 0x0000002bff2b723e */ /* 0x000fe200000010ff */
[----:B------:R-:W-:Y:S01]  /*9990*/  FMUL R51, R51, R154 ;  /* 0x0000009a33337220 */ /* 0x000fe20000400000 */
[----:B------:R-:W-:Y:S01]  /*99a0*/  F2FP.BF16.F32.PACK_AB R44, RZ, R44 ;  /* 0x0000002cff2c723e */ /* 0x000fe200000010ff */
[-C--:B------:R-:W-:Y:S01]  /*99b0*/  FMUL R52, R52, R154.reuse ;  /* 0x0000009a34347220 */ /* 0x080fe20000400000 */
[----:B------:R0:W-:Y:S01]  /*99c0*/  @P5 STG.E.U16 desc[UR36][R4.64+0xe0], R146 ;  /* 0x0000e09204005986 */ /* 0x0001e2000c101524 */
[C---:B------:R-:W-:Y:S01]  /*99d0*/  ISETP.GT.AND P5, PT, R0.reuse, 0x78, P3 ;  /* 0x000000780000780c */ /* 0x040fe20001fa4270 */
[-C--:B------:R-:W-:Y:S01]  /*99e0*/  FMUL R53, R53, R154.reuse ;  /* 0x0000009a35357220 */ /* 0x080fe20000400000 */
[C---:B------:R-:W-:Y:S01]  /*99f0*/  ISETP.GT.AND P3, PT, R0.reuse, 0x79, P3 ;  /* 0x000000790000780c */ /* 0x040fe20001f64270 */
[----:B------:R-:W-:Y:S01]  /*9a00*/  @P4 STG.E.U16 desc[UR36][R10.64+0xe2], R147 ;  /* 0x0000e2930a004986 */ /* 0x000fe2000c101524 */
[----:B------:R-:W-:Y:S01]  /*9a10*/  ISETP.GT.AND P4, PT, R0, 0x78, P0 ;  /* 0x000000780000780c */ /* 0x000fe20000784270 */
[-C--:B------:R-:W-:Y:S01]  /*9a20*/  FMUL R54, R54, R154.reuse ;  /* 0x0000009a36367220 */ /* 0x080fe20000400000 */
[----:B------:R-:W-:Y:S01]  /*9a30*/  ISETP.GT.AND P0, PT, R0, 0x79, P0 ;  /* 0x000000790000780c */ /* 0x000fe20000704270 */
[-C--:B------:R-:W-:Y:S01]  /*9a40*/  FMUL R55, R55, R154.reuse ;  /* 0x0000009a37377220 */ /* 0x080fe20000400000 */
[----:B------:R-:W-:Y:S01]  /*9a50*/  F2FP.BF16.F32.PACK_AB R45, RZ, R45 ;  /* 0x0000002dff2d723e */ /* 0x000fe200000010ff */
[----:B------:R-:W-:Y:S01]  /*9a60*/  FMUL R56, R56, R154 ;  /* 0x0000009a38387220 */ /* 0x000fe20000400000 */
[----:B------:R-:W-:Y:S01]  /*9a70*/  F2FP.BF16.F32.PACK_AB R46, RZ, R46 ;  /* 0x0000002eff2e723e */ /* 0x000fe200000010ff */
[----:B------:R-:W-:Y:S01]  /*9a80*/  FMUL R57, R57, R154 ;  /* 0x0000009a39397220 */ /* 0x000fe20000400000 */
[----:B------:R-:W-:Y:S01]  /*9a90*/  F2FP.BF16.F32.PACK_AB R47, RZ, R47 ;  /* 0x0000002fff2f723e */ /* 0x000fe200000010ff */
[----:B------:R-:W-:Y:S01]  /*9aa0*/  @P5 STG.E.U16 desc[UR36][R8.64+0xf0], R148 ;  /* 0x0000f09408005986 */ /* 0x000fe2000c101524 */
[----:B0-----:R-:W-:Y:S01]  /*9ab0*/  IADD3 R4, P5, R21, R8, RZ ;  /* 0x0000000815047210 */ /* 0x001fe20007fbe0ff */
[----:B------:R-:W-:Y:S01]  /*9ac0*/  FMUL R58, R58, R154 ;  /* 0x0000009a3a3a7220 */ /* 0x000fe20000400000 */
[----:B------:R-:W-:Y:S01]  /*9ad0*/  F2FP.BF16.F32.PACK_AB R48, RZ, R48 ;  /* 0x00000030ff30723e */ /* 0x000fe200000010ff */
[----:B------:R0:W-:Y:S01]  /*9ae0*/  @P3 STG.E.U16 desc[UR36][R8.64+0xf2], R149 ;  /* 0x0000f29508003986 */ /* 0x0001e2000c101524 */
[C---:B------:R-:W-:Y:S01]  /*9af0*/  ISETP.GT.AND P3, PT, R0.reuse, RZ, P1 ;  /* 0x000000ff0000720c */ /* 0x040fe20000f64270 */
[----:B------:R-:W-:Y:S01]  /*9b00*/  IMAD.X R5, R15, 0x1, R9, P5 ;  /* 0x000000010f057824 */ /* 0x000fe200028e0609 */
[C---:B------:R-:W-:Y:S01]  /*9b10*/  ISETP.GT.AND P5, PT, R0.reuse, RZ, P2 ;  /* 0x000000ff0000720c */ /* 0x040fe200017a4270 */
        /* <DEDUP_REMOVED lines=8> */
[----:B------:R-:W-:Y:S01]  /*9ba0*/  FMUL R61, R61, R154 ;  /* 0x0000009a3d3d7220 */ /* 0x000fe20000400000 */
[----:B------:R-:W-:Y:S01]  /*9bb0*/  F2FP.BF16.F32.PACK_AB R51, RZ, R51 ;  /* 0x00000033ff33723e */ /* 0x000fe200000010ff */
[----:B------:R-:W-:Y:S01]  /*9bc0*/  @P3 STG.E.U16 desc[UR36][R4.64], R24 ;  /* 0x0000001804003986 */ /* 0x000fe2000c101524 */
[C---:B0-----:R-:W-:Y:S01]  /*9bd0*/  IADD3 R8, P3, R7.reuse, R4, RZ ;  /* 0x0000000407087210 */ /* 0x041fe20007f7e0ff */
[----:B------:R-:W-:Y:S01]  /*9be0*/  FMUL R62, R62, R154 ;  /* 0x0000009a3e3e7220 */ /* 0x000fe20000400000 */
[----:B------:R-:W-:Y:S01]  /*9bf0*/  F2FP.BF16.F32.PACK_AB R52, RZ, R52 ;  /* 0x00000034ff34723e */ /* 0x000fe200000010ff */
[----:B------:R-:W-:Y:S01]  /*9c00*/  @P4 STG.E.U16 desc[UR36][R4.64+0x2], R25 ;  /* 0x0000021904004986 */ /* 0x000fe2000c101524 */
[----:B------:R-:W-:Y:S01]  /*9c10*/  IADD3 R14, P4, R7, R4, RZ ;  /* 0x00000004070e7210 */ /* 0x000fe20007f9e0ff */
[--C-:B------:R-:W-:Y:S01]  /*9c20*/  IMAD.X R9, R6, 0x1, R5.reuse, P3 ;  /* 0x0000000106097824 */ /* 0x100fe200018e0605 */
[----:B------:R-:W-:Y:S01]  /*9c30*/  ISETP.GT.AND P3, PT, R0, 0x9, P2 ;  /* 0x000000090000780c */ /* 0x000fe20001764270 */
[-C--:B------:R-:W-:Y:S01]  /*9c40*/  FMUL R63, R63, R154.reuse ;  /* 0x0000009a3f3f7220 */ /* 0x080fe20000400000 */
[----:B------:R-:W-:Y:S01]  /*9c50*/  F2FP.BF16.F32.PACK_AB R53, RZ, R53 ;  /* 0x00000035ff35723e */ /* 0x000fe200000010ff */
[----:B------:R-:W-:Y:S01]  /*9c60*/  IMAD.X R15, R6, 0x1, R5, P4 ;  /* 0x00000001060f7824 */ /* 0x000fe200020e0605 */
[----:B------:R-:W-:Y:S01]  /*9c70*/  ISETP.GT.AND P4, PT, R0, 0x8, P1 ;  /* 0x000000080000780c */ /* 0x000fe20000f84270 */
[----:B------:R-:W-:Y:S01]  /*9c80*/  FMUL R64, R64, R154 ;  /* 0x0000009a40407220 */ /* 0x000fe20000400000 */
[----:B------:R-:W-:Y:S01]  /*9c90*/  F2FP.BF16.F32.PACK_AB R54, RZ, R54 ;  /* 0x00000036ff36723e */ /* 0x000fe200000010ff */
[-C--:B------:R-:W-:Y:S01]  /*9ca0*/  FMUL R65, R65, R154.reuse ;  /* 0x0000009a41417220 */ /* 0x080fe20000400000 */
        /* <DEDUP_REMOVED lines=13> */
[-C--:B------:R-:W-:Y:S01]  /*9d80*/  FMUL R70, R70, R154.reuse ;  /* 0x0000009a46467220 */ /* 0x080fe20000400000 */
[----:B------:R-:W-:Y:S01]  /*9d90*/  @P5 STG.E.U16 desc[UR36][R4.64+0x12], R29 ;  /* 0x0000121d04005986 */ /* 0x000fe2000c101524 */
[C---:B------:R-:W-:Y:S01]  /*9da0*/  ISETP.GT.AND P5, PT, R0.reuse, 0x11, P1 ;  /* 0x000000110000780c */ /* 0x040fe20000fa4270 */
[----:B------:R-:W-:Y:S01]  /*9db0*/  FMUL R71, R71, R154 ;  /* 0x0000009a47477220 */ /* 0x000fe20000400000 */
[----:B------:R-:W-:Y:S01]  /*9dc0*/  F2FP.BF16.F32.PACK_AB R58, RZ, R58 ;  /* 0x0000003aff3a723e */ /* 0x000fe200000010ff */
[----:B------:R-:W-:Y:S01]  /*9dd0*/  @P0 STG.E.U16 desc[UR36][R8.64+0x10], R30 ;  /* 0x0000101e08000986 */ /* 0x000fe2000c101524 */
[----:B------:R-:W-:Y:S01]  /*9de0*/  ISETP.GT.AND P0, PT, R0, 0x10, P2 ;  /* 0x000000100000780c */ /* 0x000fe20001704270 */
        /* <DEDUP_REMOVED lines=11> */
[----:B------:R-:W-:Y:S01]  /*9ea0*/  ISETP.GT.AND P5, PT, R0, 0x19, P1 ;  /* 0x000000190000780c */ /* 0x000fe20000fa4270 */
[--C-:B------:R-:W-:Y:S01]  /*9eb0*/  @P0 IMAD.MOV.U32 R6, RZ, RZ, R12.reuse ;  /* 0x000000ffff060224 */ /* 0x100fe200078e000c */
[----:B------:R-:W-:Y:S01]  /*9ec0*/  @P0 MOV R7, R13 ;  /* 0x0000000d00070202 */ /* 0x000fe20000000f00 */
[----:B------:R-:W-:Y:S01]  /*9ed0*/  FMUL R75, R75, R154 ;  /* 0x0000009a4b4b7220 */ /* 0x000fe20000400000 */
[----:B------:R-:W-:Y:S01]  /*9ee0*/  F2FP.BF16.F32.PACK_AB R62, RZ, R62 ;  /* 0x0000003eff3e723e */ /* 0x000fe200000010ff */
[-C--:B------:R-:W-:Y:S01]  /*9ef0*/  FMUL R76, R76, R154.reuse ;  /* 0x0000009a4c4c7220 */ /* 0x080fe20000400000 */
[----:B------:R-:W-:Y:S01]  /*9f00*/  F2FP.BF16.F32.PACK_AB R63, RZ, R63 ;  /* 0x0000003fff3f723e */ /* 0x000fe200000010ff */
[----:B------:R0:W-:Y:S01]  /*9f10*/  @P0 STG.E.U16 desc[UR36][R6.64+0x20], R34 ;  /* 0x0000202206000986 */ /* 0x0001e2000c101524 */
        /* <DEDUP_REMOVED lines=11> */
[--C-:B0-----:R-:W-:Y:S01]  /*9fd0*/  @P3 IMAD.MOV.U32 R6, RZ, RZ, R12.reuse ;  /* 0x000000ffff063224 */ /* 0x101fe200078e000c */
[----:B------:R-:W-:Y:S01]  /*9fe0*/  F2FP.BF16.F32.PACK_AB R69, RZ, R69 ;  /* 0x00000045ff45723e */ /* 0x000fe200000010ff */
[--C-:B------:R-:W-:Y:S01]  /*9ff0*/  @P3 IMAD.MOV.U32 R7, RZ, RZ, R13.reuse ;  /* 0x000000ffff073224 */ /* 0x100fe200078e000d */
[----:B------:R-:W-:Y:S01]  /*a000*/  F2FP.BF16.F32.PACK_AB R70, RZ, R70 ;  /* 0x00000046ff46723e */ /* 0x000fe200000010ff */
[-C--:B------:R-:W-:Y:S01]  /*a010*/  FMUL R82, R82, R154.reuse ;  /* 0x0000009a52527220 */ /* 0x080fe20000400000 */
[----:B------:R-:W-:Y:S01]  /*a020*/  F2FP.BF16.F32.PACK_AB R71, RZ, R71 ;  /* 0x00000047ff47723e */ /* 0x000fe200000010ff */
[-C--:B------:R-:W-:Y:S01]  /*a030*/  FMUL R83, R83, R154.reuse ;  /* 0x0000009a53537220 */ /* 0x080fe20000400000 */
[----:B------:R0:W-:Y:S01]  /*a040*/  @P3 STG.E.U16 desc[UR36][R6.64+0x22], R35 ;  /* 0x0000222306003986 */ /* 0x0001e2000c101524 */
        /* <DEDUP_REMOVED lines=11> */
[----:B0-----:R-:W-:Y:S01]  /*a100*/  @P0 IMAD.MOV.U32 R6, RZ, RZ, R12 ;  /* 0x000000ffff060224 */ /* 0x001fe200078e000c */
[----:B------:R-:W-:Y:S01]  /*a110*/  F2FP.BF16.F32.PACK_AB R75, RZ, R75 ;  /* 0x0000004bff4b723e */ /* 0x000fe200000010ff */
[----:B------:R-:W-:Y:S01]  /*a120*/  @P0 IMAD.MOV.U32 R7, RZ, RZ, R13 ;  /* 0x000000ffff070224 */ /* 0x000fe200078e000d */
[----:B------:R-:W-:Y:S01]  /*a130*/  F2FP.BF16.F32.PACK_AB R76, RZ, R76 ;  /* 0x0000004cff4c723e */ /* 0x000fe200000010ff */
[----:B------:R-:W-:Y:S01]  /*a140*/  FMUL R87, R87, R154 ;  /* 0x0000009a57577220 */ /* 0x000fe20000400000 */
[----:B------:R-:W-:-:S02]  /*a150*/  F2FP.BF16.F32.PACK_AB R77, RZ, R77 ;  /* 0x0000004dff4d723e */ /* 0x000fc400000010ff */
[----:B------:R0:W-:Y:S01]  /*a160*/  @P0 STG.E.U16 desc[UR36][R6.64+0x30], R38 ;  /* 0x0000302606000986 */ /* 0x0001e2000c101524 */
[----:B------:R-:W-:Y:S02]  /*a170*/  ISETP.GT.AND P0, PT, R0, 0x20, P2 ;  /* 0x000000200000780c */ /* 0x000fe40001704270 */
[----:B------:R-:W-:Y:S02]  /*a180*/  F2FP.BF16.F32.PACK_AB R78, RZ, R78 ;  /* 0x0000004eff4e723e */ /* 0x000fe400000010ff */
[----:B------:R-:W-:Y:S02]  /*a190*/  F2FP.BF16.F32.PACK_AB R79, RZ, R79 ;  /* 0x0000004fff4f723e */ /* 0x000fe400000010ff */
[----:B------:R-:W-:Y:S02]  /*a1a0*/  F2FP.BF16.F32.PACK_AB R80, RZ, R80 ;  /* 0x00000050ff50723e */ /* 0x000fe400000010ff */
[----:B------:R-:W-:Y:S02]  /*a1b0*/  F2FP.BF16.F32.PACK_AB R81, RZ, R81 ;  /* 0x00000051ff51723e */ /* 0x000fe400000010ff */
[----:B------:R-:W-:Y:S01]  /*a1c0*/  F2FP.BF16.F32.PACK_AB R82, RZ, R82 ;  /* 0x00000052ff52723e */ /* 0x000fe200000010ff */
[----:B0-----:R-:W-:Y:S01]  /*a1d0*/  @P3 IMAD.MOV.U32 R6, RZ, RZ, R12 ;  /* 0x000000ffff063224 */ /* 0x001fe200078e000c */
[----:B------:R-:W-:Y:S01]  /*a1e0*/  F2FP.BF16.F32.PACK_AB R83, RZ, R83 ;  /* 0x00000053ff53723e */ /* 0x000fe200000010ff */
[----:B------:R-:W-:Y:S01]  /*a1f0*/  @P3 IMAD.MOV.U32 R7, RZ, RZ, R13 ;  /* 0x000000ffff073224 */ /* 0x000fe200078e000d */
[----:B------:R-:W-:-:S02]  /*a200*/  F2FP.BF16.F32.PACK_AB R84, RZ, R84 ;  /* 0x00000054ff54723e */ /* 0x000fc400000010ff */
[----:B------:R-:W-:Y:S02]  /*a210*/  F2FP.BF16.F32.PACK_AB R85, RZ, R85 ;  /* 0x00000055ff55723e */ /* 0x000fe400000010ff */
[----:B------:R0:W-:Y:S01]  /*a220*/  @P3 STG.E.U16 desc[UR36][R6.64+0x32], R39 ;  /* 0x0000322706003986 */ /* 0x0001e2000c101524 */
[C---:B------:R-:W-:Y:S02]  /*a230*/  ISETP.GT.AND P3, PT, R0.reuse, 0x21, P2 ;  /* 0x000000210000780c */ /* 0x040fe40001764270 */
[----:B------:R-:W-:Y:S01]  /*a240*/  F2FP.BF16.F32.PACK_AB R86, RZ, R86 ;  /* 0x00000056ff56723e */ /* 0x000fe200000010ff */
[----:B------:R-:W-:Y:S01]  /*a250*/  @P4 STG.E.U16 desc[UR36][R4.64+0x40], R40 ;  /* 0x0000402804004986 */ /* 0x000fe2000c101524 */
[C---:B------:R-:W-:Y:S02]  /*a260*/  ISETP.GT.AND P4, PT, R0.reuse, 0x28, P1 ;  /* 0x000000280000780c */ /* 0x040fe40000f84270 */
[----:B------:R-:W-:Y:S01]  /*a270*/  F2FP.BF16.F32.PACK_AB R87, RZ, R87 ;  /* 0x00000057ff57723e */ /* 0x000fe200000010ff */
[----:B------:R-:W-:Y:S01]  /*a280*/  @P5 STG.E.U16 desc[UR36][R4.64+0x42], R41 ;  /* 0x0000422904005986 */ /* 0x000fe2000c101524 */
[----:B------:R-:W-:Y:S01]  /*a290*/  ISETP.GT.AND P5, PT, R0, 0x29, P1 ;  /* 0x000000290000780c */ /* 0x000fe20000fa4270 */
[----:B0-----:R-:W-:-:S02]  /*a2a0*/  @P0 IMAD.MOV.U32 R6, RZ, RZ, R12 ;  /* 0x000000ffff060224 */ /* 0x001fc400078e000c */
[----:B------:R-:W-:-:S05]  /*a2b0*/  @P0 IMAD.MOV.U32 R7, RZ, RZ, R13 ;  /* 0x000000ffff070224 */ /* 0x000fca00078e000d */
[----:B------:R0:W-:Y:S01]  /*a2c0*/  @P0 STG.E.U16 desc[UR36][R6.64+0x40], R42 ;  /* 0x0000402a06000986 */ /* 0x0001e2000c101524 */
[----:B------:R-:W-:Y:S02]  /*a2d0*/  ISETP.GT.AND P0, PT, R0, 0x28, P2 ;  /* 0x000000280000780c */ /* 0x000fe40001704270 */
[----:B0-----:R-:W-:Y:S01]  /*a2e0*/  @P3 MOV R6, R12 ;  /* 0x0000000c00063202 */ /* 0x001fe20000000f00 */
[----:B------:R-:W-:-:S05]  /*a2f0*/  @P3 IMAD.MOV.U32 R7, RZ, RZ, R13 ;  /* 0x000000ffff073224 */ /* 0x000fca00078e000d */
[----:B------:R0:W-:Y:S01]  /*a300*/  @P3 STG.E.U16 desc[UR36][R6.64+0x42], R43 ;  /* 0x0000422b06003986 */ /* 0x0001e2000c101524 */
[----:B------:R-:W-:-:S03]  /*a310*/  ISETP.GT.AND P3, PT, R0, 0x29, P2 ;  /* 0x000000290000780c */ /* 0x000fc60001764270 */
[----:B------:R-:W-:Y:S01]  /*a320*/  @P4 STG.E.U16 desc[UR36][R4.64+0x50], R44 ;  /* 0x0000502c04004986 */ /* 0x000fe2000c101524 */
[----:B------:R-:W-:-:S03]  /*a330*/  ISETP.GT.AND P4, PT, R0, 0x30, P1 ;  /* 0x000000300000780c */ /* 0x000fc60000f84270 */
[----:B------:R-:W-:Y:S01]  /*a340*/  @P5 STG.E.U16 desc[UR36][R4.64+0x52], R45 ;  /* 0x0000522d04005986 */ /* 0x000fe2000c101524 */
[----:B------:R-:W-:Y:S01]  /*a350*/  ISETP.GT.AND P5, PT, R0, 0x31, P1 ;  /* 0x000000310000780c */ /* 0x000fe20000fa4270 */
[----:B0-----:R-:W-:Y:S02]  /*a360*/  @P0 IMAD.MOV.U32 R6, RZ, RZ, R12 ;  /* 0x000000ffff060224 */ /* 0x001fe400078e000c */
[----:B------:R-:W-:-:S05]  /*a370*/  @P0 IMAD.MOV.U32 R7, RZ, RZ, R13 ;  /* 0x000000ffff070224 */ /* 0x000fca00078e000d */
[----:B------:R0:W-:Y:S01]  /*a380*/  @P0 STG.E.U16 desc[UR36][R6.64+0x50], R46 ;  /* 0x0000502e06000986 */ /* 0x0001e2000c101524 */
[----:B------:R-:W-:Y:S01]  /*a390*/  ISETP.GT.AND P0, PT, R0, 0x30, P2 ;  /* 0x000000300000780c */ /* 0x000fe20001704270 */
[----:B0-----:R-:W-:Y:S02]  /*a3a0*/  @P3 IMAD.MOV.U32 R6, RZ, RZ, R12 ;  /* 0x000000ffff063224 */ /* 0x001fe400078e000c */
        /* <DEDUP_REMOVED lines=11> */
[----:B0-----:R-:W-:Y:S01]  /*a460*/  @P3 IMAD.MOV.U32 R6, RZ, RZ, R12 ;  /* 0x000000ffff063224 */ /* 0x001fe200078e000c */
[----:B------:R-:W-:-:S05]  /*a470*/  @P3 MOV R7, R13 ;  /* 0x0000000d00073202 */ /* 0x000fca0000000f00 */
        /* <DEDUP_REMOVED lines=29> */
[----:B------:R-:W-:Y:S02]  /*a650*/  ISETP.GT.AND P5, PT, R0, 0x51, P1 ;  /* 0x000000510000780c */ /* 0x000fe40000fa4270 */
[----:B0-----:R-:W-:Y:S01]  /*a660*/  @P0 MOV R6, R12 ;  /* 0x0000000c00060202 */ /* 0x001fe20000000f00 */
        /* <DEDUP_REMOVED lines=23> */
[----:B0-----:R-:W-:Y:S01]  /*a7e0*/  @P0 IMAD.MOV.U32 R6, RZ, RZ, R12 ;  /* 0x000000ffff060224 */ /* 0x001fe200078e000c */
[----:B------:R-:W-:-:S05]  /*a7f0*/  @P0 MOV R7, R13 ;  /* 0x0000000d00070202 */ /* 0x000fca0000000f00 */
        /* <DEDUP_REMOVED lines=25> */
[----:B------:R-:W-:Y:S02]  /*a990*/  ISETP.GT.AND P0, PT, R0, 0x70, P2 ;  /* 0x000000700000780c */ /* 0x000fe40001704270 */
[----:B0-----:R-:W-:Y:S01]  /*a9a0*/  @P3 MOV R6, R12 ;  /* 0x0000000c00063202 */ /* 0x001fe20000000f00 */
[----:B------:R-:W-:-:S05]  /*a9b0*/  @P3 IMAD.MOV.U32 R7, RZ, RZ, R13 ;  /* 0x000000ffff073224 */ /* 0x000fca00078e000d */
[----:B------:R0:W-:Y:S01]  /*a9c0*/  @P3 STG.E.U16 desc[UR36][R6.64+0xd2], R79 ;  /* 0x0000d24f06003986 */ /* 0x0001e2000c101524 */
[C---:B------:R-:W-:Y:S02]  /*a9d0*/  ISETP.GT.AND P3, PT, R0.reuse, 0x78, P1 ;  /* 0x000000780000780c */ /* 0x040fe40000f64270 */
[C---:B------:R-:W-:Y:S01]  /*a9e0*/  ISETP.GT.AND P1, PT, R0.reuse, 0x79, P1 ;  /* 0x000000790000780c */ /* 0x040fe20000f24270 */
[----:B------:R-:W-:Y:S01]  /*a9f0*/  @P4 STG.E.U16 desc[UR36][R4.64+0xe0], R80 ;  /* 0x0000e05004004986 */ /* 0x000fe2000c101524 */
[----:B------:R-:W-:-:S03]  /*aa00*/  ISETP.GT.AND P4, PT, R0, 0x71, P2 ;  /* 0x000000710000780c */ /* 0x000fc60001784270 */
[----:B------:R-:W-:Y:S01]  /*aa10*/  @P5 STG.E.U16 desc[UR36][R4.64+0xe2], R81 ;  /* 0x0000e25104005986 */ /* 0x000fe2000c101524 */
[C---:B------:R-:W-:Y:S02]  /*aa20*/  ISETP.GT.AND P5, PT, R0.reuse, 0x78, P2 ;  /* 0x000000780000780c */ /* 0x040fe400017a4270 */
[----:B------:R-:W-:Y:S01]  /*aa30*/  ISETP.GT.AND P2, PT, R0, 0x79, P2 ;  /* 0x000000790000780c */ /* 0x000fe20001744270 */
[----:B0-----:R-:W-:Y:S02]  /*aa40*/  @P0 IMAD.MOV.U32 R6, RZ, RZ, R12 ;  /* 0x000000ffff060224 */ /* 0x001fe400078e000c */
[----:B------:R-:W-:-:S05]  /*aa50*/  @P0 IMAD.MOV.U32 R7, RZ, RZ, R13 ;  /* 0x000000ffff070224 */ /* 0x000fca00078e000d */
[----:B------:R0:W-:Y:S02]  /*aa60*/  @P0 STG.E.U16 desc[UR36][R6.64+0xe0], R82 ;  /* 0x0000e05206000986 */ /* 0x0001e4000c101524 */
[----:B0-----:R-:W-:Y:S02]  /*aa70*/  @P4 IMAD.MOV.U32 R6, RZ, RZ, R12 ;  /* 0x000000ffff064224 */ /* 0x001fe400078e000c */
[----:B------:R-:W-:-:S05]  /*aa80*/  @P4 IMAD.MOV.U32 R7, RZ, RZ, R13 ;  /* 0x000000ffff074224 */ /* 0x000fca00078e000d */
[----:B------:R-:W-:Y:S04]  /*aa90*/  @P4 STG.E.U16 desc[UR36][R6.64+0xe2], R83 ;  /* 0x0000e25306004986 */ /* 0x000fe8000c101524 */
[----:B------:R-:W-:Y:S04]  /*aaa0*/  @P3 STG.E.U16 desc[UR36][R4.64+0xf0], R84 ;  /* 0x0000f05404003986 */ /* 0x000fe8000c101524 */
[----:B------:R0:W-:Y:S02]  /*aab0*/  @P1 STG.E.U16 desc[UR36][R4.64+0xf2], R85 ;  /* 0x0000f25504001986 */ /* 0x0001e4000c101524 */
[----:B0-----:R-:W-:-:S02]  /*aac0*/  @P5 IMAD.MOV.U32 R4, RZ, RZ, R12 ;  /* 0x000000ffff045224 */ /* 0x001fc400078e000c */
[----:B------:R-:W-:-:S05]  /*aad0*/  @P5 IMAD.MOV.U32 R5, RZ, RZ, R13 ;  /* 0x000000ffff055224 */ /* 0x000fca00078e000d */
[----:B------:R0:W-:Y:S04]  /*aae0*/  @P5 STG.E.U16 desc[UR36][R4.64+0xf0], R86 ;  /* 0x0000f05604005986 */ /* 0x0001e8000c101524 */
[----:B------:R0:W-:Y:S02]  /*aaf0*/  @P2 STG.E.U16 desc[UR36][R12.64+0xf2], R87 ;  /* 0x0000f2570c002986 */ /* 0x0001e4000c101524 */
.L_x_280:
[----:B------:R-:W-:Y:S05]  /*ab00*/  BSYNC B0 ;  /* 0x0000000000007941 */ /* 0x000fea0003800000 */
.L_x_28:
[----:B------:R-:W-:Y:S01]  /*ab10*/  ULDC UR4, c[0x0][0xc] ;  /* 0x0000030000047ab9 */ /* 0x000fe20000000800 */
[----:B------:R-:W-:Y:S01]  /*ab20*/  ULDC UR5, c[0x0][0x10] ;  /* 0x0000040000057ab9 */ /* 0x000fe20000000800 */
[----:B0-----:R-:W0:Y:S01]  /*ab30*/  LDC R3, c[0x0][0x14] ;  /* 0x00000500ff037b82 */ /* 0x001e220000000800 */
[----:B------:R-:W-:Y:S01]  /*ab40*/  UIMAD.WIDE.U32 UR4, UR4, UR5, URZ ;  /* 0x00000005040472a5 */ /* 0x000fe2000f8e003f */
[----:B------:R-:W-:Y:S01]  /*ab50*/  PRMT R0, RZ, 0x7610, R0 ;  /* 0x00007610ff007816 */ /* 0x000fe20000000000 */
[----:B------:R-:W-:Y:S01]  /*ab60*/  IMAD.MOV.U32 R23, RZ, RZ, -0x1 ;  /* 0xffffffffff177424 */ /* 0x000fe200078e00ff */
[----:B------:R-:W-:-:S03]  /*ab70*/  MOV R153, 0xffffffff ;  /* 0xffffffff00997802 */ /* 0x000fc60000000f00 */
[----:B0-----:R-:W-:-:S04]  /*ab80*/  IMAD.WIDE.U32 R16, R3, UR4, R16 ;  /* 0x0000000403107c25 */ /* 0x001fc8000f8e0010 */
[----:B------:R-:W-:Y:S01]  /*ab90*/  IMAD R3, R3, UR5, RZ ;  /* 0x0000000503037c24 */ /* 0x000fe2000f8e02ff */
[----:B------:R-:W-:Y:S02]  /*aba0*/  ULDC.64 UR4, c[0x0][0x650] ;  /* 0x0001940000047ab9 */ /* 0x000fe40000000a00 */
[----:B------:R-:W-:Y:S01]  /*abb0*/  ISETP.GE.U32.AND P0, PT, R16, UR4, PT ;  /* 0x0000000410007c0c */ /* 0x000fe2000bf06070 */
[----:B------:R-:W-:-:S05]  /*abc0*/  IMAD.IADD R17, R17, 0x1, R3 ;  /* 0x0000000111117824 */ /* 0x000fca00078e0203 */
[----:B------:R-:W-:-:S13]  /*abd0*/  ISETP.GE.U32.AND.EX P0, PT, R17, UR5, PT, P0 ;  /* 0x0000000511007c0c */ /* 0x000fda000bf06100 */
[----:B------:R-:W-:Y:S05]  /*abe0*/  @P0 BRA `(.L_x_281) ;  /* 0x0000000400640947 */ /* 0x000fea0003800000 */
[----:B------:R-:W0:Y:S01]  /*abf0*/  S2R R12, SR_CTAID.X ;  /* 0x00000000000c7919 */ /* 0x000e220000002500 */
[----:B-12---:R-:W1:Y:S01]  /*ac00*/  LDC.64 R10, c[0x0][0x628] ;  /* 0x00018a00ff0a7b82 */ /* 0x006e620000000a00 */
[----:B------:R-:W-:Y:S01]  /*ac10*/  ULDC UR4, c[0x0][0x150] ;  /* 0x0000540000047ab9 */ /* 0x000fe20000000800 */
[----:B------:R-:W-:Y:S01]  /*ac20*/  IMAD.MOV.U32 R8, RZ, RZ, R16 ;  /* 0x000000ffff087224 */ /* 0x000fe200078e0010 */
[----:B------:R-:W2:Y:S01]  /*ac30*/  S2R R24, SR_CTAID.Y ;  /* 0x0000000000187919 */ /* 0x000ea20000002600 */
[----:B------:R-:W-:-:S04]  /*ac40*/  IMAD.MOV.U32 R9, RZ, RZ, R17 ;  /* 0x000000ffff097224 */ /* 0x000fc800078e0011 */
[----:B------:R-:W2:Y:S08]  /*ac50*/  LDC R21, c[0x0][0x144] ;  /* 0x00005100ff157b82 */ /* 0x000eb00000000800 */
[----:B------:R-:W2:Y:S08]  /*ac60*/  LDC R0, c[0x0][0x630] ;  /* 0x00018c00ff007b82 */ /* 0x000eb00000000800 */
[----:B------:R-:W2:Y:S01]  /*ac70*/  LDC.64 R14, c[0x0][0x620] ;  /* 0x00018800ff0e7b82 */ /* 0x000ea20000000a00 */
[----:B-1----:R-:W-:-:S04]  /*ac80*/  ISETP.NE.U32.AND P0, PT, R10, RZ, PT ;  /* 0x000000ff0a00720c */ /* 0x002fc80003f05070 */
[----:B------:R-:W-:Y:S02]  /*ac90*/  ISETP.NE.AND.EX P0, PT, R11, RZ, PT, P0 ;  /* 0x000000ff0b00720c */ /* 0x000fe40003f05300 */
[----:B0-----:R-:W-:-:S05]  /*aca0*/  I2FP.F32.U32 R3, R12 ;  /* 0x0000000c00037245 */ /* 0x001fca0000201000 */
[----:B------:R-:W-:-:S04]  /*acb0*/  FMUL R3, R3, UR4 ;  /* 0x0000000403037c20 */ /* 0x000fc80008400000 */
[----:B------:R0:W1:Y:S02]  /*acc0*/  F2I.U32.TRUNC.NTZ R20, R3 ;  /* 0x0000000300147305 */ /* 0x000064000020f000 */
[----:B------:R-:W-:Y:S05]  /*acd0*/  @!P0 BRA `(.L_x_282) ;  /* 0x0000000000288947 */ /* 0x000fea0003800000 */
[----:B0-----:R-:W0:Y:S02]  /*ace0*/  LDC R3, c[0x0][0x634] ;  /* 0x00018d00ff037b82 */ /* 0x001e240000000800 */
        /* <DEDUP_REMOVED lines=9> */
.L_x_282:
[----:B------:R-:W3:Y:S01]  /*ad80*/  LDC.64 R28, c[0x0][0x640] ;  /* 0x00019000ff1c7b82 */ /* 0x000ee20000000a00 */
[-CC-:B--2---:R-:W-:Y:S01]  /*ad90*/  SHF.R.U64 R23, R8, R0.reuse, R9.reuse ;  /* 0x0000000008177219 */ /* 0x184fe20000001209 */
[----:B-1----:R-:W-:Y:S01]  /*ada0*/  IMAD.MOV R20, RZ, RZ, -R20 ;  /* 0x000000ffff147224 */ /* 0x002fe200078e0a14 */
[----:B------:R-:W-:Y:S01]  /*adb0*/  SHF.R.U32.HI R0, RZ, R0, R9 ;  /* 0x00000000ff007219 */ /* 0x000fe20000011609 */
[----:B------:R-:W-:Y:S01]  /*adc0*/  ULDC UR4, c[0x0][0x154] ;  /* 0x0000550000047ab9 */ /* 0x000fe20000000800 */
[----:B0-----:R-:W-:Y:S01]  /*add0*/  IADD3 R3, P0, RZ, -R23, RZ ;  /* 0x80000017ff037210 */ /* 0x001fe20007f1e0ff */
[----:B------:R-:W-:Y:S02]  /*ade0*/  IMAD R21, R21, R20, R12 ;  /* 0x0000001415157224 */ /* 0x000fe400078e020c */
[----:B------:R-:W0:Y:S01]  /*adf0*/  LDC R6, c[0x0][0x618] ;  /* 0x00018600ff067b82 */ /* 0x000e220000000800 */
[----:B------:R-:W-:Y:S02]  /*ae00*/  IMAD.MOV.U32 R7, RZ, RZ, 0x1 ;  /* 0x00000001ff077424 */ /* 0x000fe400078e00ff */
[----:B------:R-:W-:-:S04]  /*ae10*/  IMAD.X R5, RZ, RZ, ~R0, P0 ;  /* 0x000000ffff057224 */ /* 0x000fc800000e0e00 */
[-C--:B------:R-:W-:Y:S01]  /*ae20*/  IMAD R0, R5, R14.reuse, RZ ;  /* 0x0000000e05007224 */ /* 0x080fe200078e02ff */
[----:B------:R-:W1:Y:S01]  /*ae30*/  LDC R8, c[0x0][0x608] ;  /* 0x00018200ff087b82 */ /* 0x000e620000000800 */
[----:B------:R-:W-:-:S04]  /*ae40*/  IMAD.WIDE.U32 R4, R3, R14, R16 ;  /* 0x0000000e03047225 */ /* 0x000fc800078e0010 */
[----:B------:R-:W-:Y:S01]  /*ae50*/  IMAD R3, R3, R15, R0 ;  /* 0x0000000f03037224 */ /* 0x000fe200078e0200 */
[----:B------:R-:W-:Y:S02]  /*ae60*/  I2FP.F32.U32 R0, R24 ;  /* 0x0000001800007245 */ /* 0x000fe40000201000 */
[----:B------:R-:W2:Y:S01]  /*ae70*/  LDC R26, c[0x0][0x658] ;  /* 0x00019600ff1a7b82 */ /* 0x000ea20000000800 */
[----:B---3--:R-:W-:Y:S02]  /*ae80*/  ISETP.NE.U32.AND P0, PT, R28, RZ, PT ;  /* 0x000000ff1c00720c */ /* 0x008fe40003f05070 */
[----:B------:R-:W-:Y:S01]  /*ae90*/  IADD3 R3, R5, R3, RZ ;  /* 0x0000000305037210 */ /* 0x000fe20007ffe0ff */
[----:B------:R-:W-:Y:S01]  /*aea0*/  FMUL R0, R0, UR4 ;  /* 0x0000000400007c20 */ /* 0x000fe20008400000 */
[----:B------:R-:W-:Y:S01]  /*aeb0*/  ISETP.NE.AND.EX P0, PT, R29, RZ, PT, P0 ;  /* 0x000000ff1d00720c */ /* 0x000fe20003f05300 */
[----:B------:R-:W-:Y:S02]  /*aec0*/  IMAD.MOV.U32 R5, RZ, RZ, -0x1 ;  /* 0xffffffffff057424 */ /* 0x000fe400078e00ff */
[----:B------:R-:W3:Y:S01]  /*aed0*/  LDC R15, c[0x0][0x148] ;  /* 0x00005200ff0f7b82 */ /* 0x000ee20000000800 */
[-CC-:B0-----:R-:W-:Y:S01]  /*aee0*/  SHF.R.U64 R12, R4, R6.reuse, R3.reuse ;  /* 0x00000006040c7219 */ /* 0x181fe20000001203 */
[----:B------:R0:W0:Y:S01]  /*aef0*/  F2I.U32.TRUNC.NTZ R13, R0 ;  /* 0x00000000000d7305 */ /* 0x000022000020f000 */
[----:B------:R-:W-:-:S05]  /*af00*/  SHF.R.U32.HI R3, RZ, R6, R3 ;  /* 0x00000006ff037219 */ /* 0x000fca0000011603 */
[----:B------:R-:W0:Y:S01]  /*af10*/  LDC R20, c[0x0][0x600] ;  /* 0x00018000ff147b82 */ /* 0x000e220000000800 */
[-CC-:B-1----:R-:W-:Y:S02]  /*af20*/  SHF.R.U64 R10, R12, R8.reuse, R3.reuse ;  /* 0x000000080c0a7219 */ /* 0x182fe40000001203 */
[----:B------:R-:W-:-:S05]  /*af30*/  SHF.R.U32.HI R3, RZ, R8, R3 ;  /* 0x00000008ff037219 */ /* 0x000fca0000011603 */
[----:B------:R-:W1:Y:S01]  /*af40*/  LDC R27, c[0x0][0x648] ;  /* 0x00019200ff1b7b82 */ /* 0x000e620000000800 */
[-C--:B--2---:R-:W-:Y:S02]  /*af50*/  SHF.L.U32 R4, R5, R26.reuse, RZ ;  /* 0x0000001a05047219 */ /* 0x084fe400000006ff */
[--C-:B------:R-:W-:Y:S02]  /*af60*/  SHF.R.U64 R14, R10, R26, R3.reuse ;  /* 0x0000001a0a0e7219 */ /* 0x100fe40000001203 */
[----:B------:R-:W-:Y:S02]  /*af70*/  LOP3.LUT R25, RZ, R4, RZ, 0x33, !PT ;  /* 0x00000004ff197212 */ /* 0x000fe400078e33ff */
[-C--:B------:R-:W-:Y:S01]  /*af80*/  SHF.R.U32.HI R5, RZ, R26.reuse, R3 ;  /* 0x0000001aff057219 */ /* 0x080fe20000011603 */
[----:B------:R-:W2:Y:S01]  /*af90*/  LDC R30, c[0x0][0x638] ;  /* 0x00018e00ff1e7b82 */ /* 0x000ea20000000800 */
[----:B------:R-:W-:Y:S01]  /*afa0*/  SHF.L.U32 R152, R7, R26, RZ ;  /* 0x0000001a07987219 */ /* 0x000fe200000006ff */
[----:B------:R-:W-:-:S06]  /*afb0*/  IMAD.MOV.U32 R4, RZ, RZ, R14 ;  /* 0x000000ffff047224 */ /* 0x000fcc00078e000e */
[----:B------:R-:W0:Y:S01]  /*afc0*/  LDC R31, c[0x0][0x610] ;  /* 0x00018400ff1f7b82 */ /* 0x000e220000000800 */
[----:B------:R-:W-:Y:S05]  /*afd0*/  @!P0 BRA `(.L_x_283) ;  /* 0x0000000000288947 */ /* 0x000fea0003800000 */
[----:B------:R-:W4:Y:S02]  /*afe0*/  LDC R3, c[0x0][0x64c] ;  /* 0x00019300ff037b82 */ /* 0x000f240000000800 */
[----:B----4-:R-:W-:-:S05]  /*aff0*/  IADD3 R3, P0, R14, R3, RZ ;  /* 0x000000030e037210 */ /* 0x010fca0007f1e0ff */
        /* <DEDUP_REMOVED lines=8> */
.L_x_283:
[----:B------:R-:W-:Y:S01]  /*b080*/  ISETP.NE.AND P0, PT, R2, 0x1, PT ;  /* 0x000000010200780c */ /* 0x000fe20003f05270 */
[----:B0-----:R-:W-:Y:S01]  /*b090*/  VIADD R7, R20, 0xffffffff ;  /* 0xffffffff14077836 */ /* 0x001fe20000000000 */
[----:B-1----:R-:W-:Y:S01]  /*b0a0*/  SHF.R.U64 R0, R4, R27, R5 ;  /* 0x0000001b04007219 */ /* 0x002fe20000001205 */
[----:B------:R-:W-:Y:S01]  /*b0b0*/  IMAD.MOV R13, RZ, RZ, -R13 ;  /* 0x000000ffff0d7224 */ /* 0x000fe200078e0a0d */
[----:B------:R-:W-:Y:S01]  /*b0c0*/  LOP3.LUT R5, R10, R25, RZ, 0xc0, !PT ;  /* 0x000000190a057212 */ /* 0x000fe200078ec0ff */
[----:B------:R-:W-:Y:S01]  /*b0d0*/  IMAD.MOV.U32 R4, RZ, RZ, 0x1 ;  /* 0x00000001ff047424 */ /* 0x000fe200078e00ff */
[----:B------:R-:W-:-:S03]  /*b0e0*/  IADD3 R3, -R0, RZ, RZ ;  /* 0x000000ff00037210 */ /* 0x000fc60007ffe1ff */
[----:B------:R-:W-:Y:S01]  /*b0f0*/  IMAD R152, R152, R0, R5 ;  /* 0x0000000098987224 */ /* 0x000fe200078e0205 */
[----:B------:R-:W-:Y:S01]  /*b100*/  LOP3.LUT R5, R12, R7, RZ, 0xc0, !PT ;  /* 0x000000070c057212 */ /* 0x000fe200078ec0ff */
[----:B--2---:R-:W-:Y:S02]  /*b110*/  IMAD R0, R3, R30, R14 ;  /* 0x0000001e03007224 */ /* 0x004fe400078e020e */
[----:B---3--:R-:W-:Y:S02]  /*b120*/  @P0 IMAD R21, R15, R13, R24 ;  /* 0x0000000d0f150224 */ /* 0x008fe400078e0218 */
[----:B------:R-:W-:Y:S01]  /*b130*/  IMAD R3, R0, R20, R5 ;  /* 0x0000001400037224 */ /* 0x000fe200078e0205 */
[----:B------:R-:W-:Y:S01]  /*b140*/  PRMT R0, R4, 0x7610, R0 ;  /* 0x0000761004007816 */ /* 0x000fe20000000000 */
[----:B------:R-:W-:-:S05]  /*b150*/  IMAD R152, R152, R31, R21 ;  /* 0x0000001f98987224 */ /* 0x000fca00078e0215 */
[----:B------:R-:W-:Y:S02]  /*b160*/  SEL R153, R3, R152, !P0 ;  /* 0x0000009803997207 */ /* 0x000fe40004000000 */
[----:B------:R-:W-:-:S07]  /*b170*/  SEL R152, R152, R3, !P0 ;  /* 0x0000000398987207 */ /* 0x000fce0004000000 */
.L_x_281:
[----:B------:R-:W-:-:S13]  /*b180*/  LOP3.LUT P0, RZ, R0, 0xff, RZ, 0xc0, !PT ;  /* 0x000000ff00ff7812 */ /* 0x000fda000780c0ff */
[----:B------:R-:W-:Y:S05]  /*b190*/  @P0 BRA `(.L_x_284) ;  /* 0xffffff5c00540947 */ /* 0x000fea000383ffff */
[----:B------:R-:W-:Y:S05]  /*b1a0*/  EXIT ;  /* 0x000000000000794d */ /* 0x000fea0003800000 */
.L_x_3:
[----:B0-----:R-:W-:Y:S01]  /*b1b0*/  ULDC.64 UR4, c[0x0][0x650] ;  /* 0x0001940000047ab9 */ /* 0x001fe20000000a00 */
[----:B------:R-:W-:Y:S01]  /*b1c0*/  PRMT R6, RZ, 0x7610, R6 ;  /* 0x00007610ff067816 */ /* 0x000fe20000000006 */
[----:B------:R-:W-:Y:S01]  /*b1d0*/  IMAD.MOV.U32 R7, RZ, RZ, -0x1 ;  /* 0xffffffffff077424 */ /* 0x000fe200078e00ff */
[----:B------:R-:W-:Y:S01]  /*b1e0*/  ISETP.GE.U32.AND P0, PT, R16, UR4, PT ;  /* 0x0000000410007c0c */ /* 0x000fe2000bf06070 */
[----:B------:R-:W-:Y:S02]  /*b1f0*/  IMAD.MOV.U32 R9, RZ, RZ, -0x1 ;  /* 0xffffffffff097424 */ /* 0x000fe400078e00ff */
[----:B------:R-:W-:Y:S01]  /*b200*/  IMAD.MOV.U32 R8, RZ, RZ, -0x1 ;  /* 0xffffffffff087424 */ /* 0x000fe200078e00ff */
        /* <DEDUP_REMOVED lines=15> */
[----:B------:R-:W-:Y:S01]  /*b300*/  IMAD.WIDE.U32 R6, R11, R12, RZ ;  /* 0x0000000c0b067225 */ /* 0x000fe200078e00ff */
[----:B------:R-:W-:-:S03]  /*b310*/  MOV R10, R9 ;  /* 0x00000009000a7202 */ /* 0x000fc60000000f00 */
[----:B------:R-:W-:Y:S01]  /*b320*/  IMAD.X R11, RZ, RZ, RZ, P0 ;  /* 0x000000ffff0b7224 */ /* 0x000fe200000e06ff */
[----:B------:R-:W-:-:S05]  /*b330*/  IADD3 RZ, P0, R7, R8, RZ ;  /* 0x0000000807ff7210 */ /* 0x000fca0007f1e0ff */
[----:B------:R-:W-:-:S08]  /*b340*/  IMAD.WIDE.U32.X R10, R15, R13, R10, P0 ;  /* 0x0000000d0f0a7225 */ /* 0x000fd000000e040a */
.L_x_286:
[--C-:B------:R-:W-:Y:S01]  /*b350*/  SHF.R.U64 R12, R10, R14, R11.reuse ;  /* 0x0000000e0a0c7219 */ /* 0x100fe2000000120b */
[----:B------:R-:W0:Y:S01]  /*b360*/  LDC R22, c[0x0][0x618] ;  /* 0x00018600ff167b82 */ /* 0x000e220000000800 */
[----:B------:R-:W-:Y:S01]  /*b370*/  I2FP.F32.U32 R6, R4 ;  /* 0x0000000400067245 */ /* 0x000fe20000201000 */
[----:B------:R-:W-:Y:S01]  /*b380*/  ULDC UR4, c[0x0][0x150] ;  /* 0x0000540000047ab9 */ /* 0x000fe20000000800 */
[----:B------:R-:W-:Y:S02]  /*b390*/  SHF.R.U32.HI R5, RZ, R14, R11 ;  /* 0x0000000eff057219 */ /* 0x000fe4000001160b */
[----:B------:R-:W-:Y:S01]  /*b3a0*/  IADD3 R9, P0, RZ, -R12, RZ ;  /* 0x8000000cff097210 */ /* 0x000fe20007f1e0ff */
[----:B------:R-:W-:Y:S01]  /*b3b0*/  FMUL R11, R6, UR4 ;  /* 0x00000004060b7c20 */ /* 0x000fe20008400000 */
[----:B------:R-:W-:Y:S01]  /*b3c0*/  ULDC UR4, c[0x0][0x154] ;  /* 0x0000550000047ab9 */ /* 0x000fe20000000800 */
[----:B------:R-:W1:Y:S02]  /*b3d0*/  LDC.64 R24, c[0x0][0x640] ;  /* 0x00019000ff187b82 */ /* 0x000e640000000a00 */
[----:B------:R-:W-:-:S02]  /*b3e0*/  IMAD.X R5, RZ, RZ, ~R5, P0 ;  /* 0x000000ffff057224 */ /* 0x000fc400000e0e05 */
[----:B------:R-:W2:Y:S01]  /*b3f0*/  F2I.U32.TRUNC.NTZ R11, R11 ;  /* 0x0000000b000b7305 */ /* 0x000ea2000020f000 */
[----:B------:R-:W-:-:S03]  /*b400*/  IMAD.WIDE.U32 R6, R9, R20, R16 ;  /* 0x0000001409067225 */ /* 0x000fc600078e0010 */
[----:B------:R-:W3:Y:S01]  /*b410*/  LDC R13, c[0x0][0x144] ;  /* 0x00005100ff0d7b82 */ /* 0x000ee20000000800 */
[----:B------:R-:W-:-:S04]  /*b420*/  IMAD R8, R5, R20, RZ ;  /* 0x0000001405087224 */ /* 0x000fc800078e02ff */
[----:B------:R-:W-:Y:S02]  /*b430*/  IMAD R5, R9, R21, R8 ;  /* 0x0000001509057224 */ /* 0x000fe400078e0208 */
[----:B------:R-:W-:Y:S01]  /*b440*/  IMAD.MOV.U32 R8, RZ, RZ, -0x1 ;  /* 0xffffffffff087424 */ /* 0x000fe200078e00ff */
[----:B------:R-:W4:Y:S01]  /*b450*/  LDC R14, c[0x0][0x608] ;  /* 0x00018200ff0e7b82 */ /* 0x000f220000000800 */
[----:B------:R-:W-:Y:S01]  /*b460*/  IMAD.IADD R5, R7, 0x1, R5 ;  /* 0x0000000107057824 */ /* 0x000fe200078e0205 */
[----:B------:R-:W-:-:S04]  /*b470*/  I2FP.F32.U32 R7, R3 ;  /* 0x0000000300077245 */ /* 0x000fc80000201000 */
[-C--:B0-----:R-:W-:Y:S01]  /*b480*/  SHF.R.U64 R10, R6, R22.reuse, R5 ;  /* 0x00000016060a7219 */ /* 0x081fe20000001205 */
[----:B--2---:R-:W-:Y:S01]  /*b490*/  IMAD.MOV R6, RZ, RZ, -R11 ;  /* 0x000000ffff067224 */ /* 0x004fe200078e0a0b */
[----:B------:R-:W0:Y:S01]  /*b4a0*/  LDC R9, c[0x0][0x658] ;  /* 0x00019600ff097b82 */ /* 0x000e220000000800 */
[----:B-1----:R-:W-:Y:S01]  /*b4b0*/  ISETP.NE.U32.AND P0, PT, R24, RZ, PT ;  /* 0x000000ff1800720c */ /* 0x002fe20003f05070 */
[----:B------:R-:W-:Y:S01]  /*b4c0*/  FMUL R7, R7, UR4 ;  /* 0x0000000407077c20 */ /* 0x000fe20008400000 */
[----:B------:R-:W-:Y:S02]  /*b4d0*/  SHF.R.U32.HI R5, RZ, R22, R5 ;  /* 0x00000016ff057219 */ /* 0x000fe40000011605 */
[----:B------:R-:W-:-:S03]  /*b4e0*/  ISETP.NE.AND.EX P0, PT, R25, RZ, PT, P0 ;  /* 0x000000ff1900720c */ /* 0x000fc60003f05300 */
[----:B------:R-:W1:Y:S01]  /*b4f0*/  LDC R20, c[0x0][0x148] ;  /* 0x00005200ff147b82 */ /* 0x000e620000000800 */
[----:B---3--:R-:W-:Y:S02]  /*b500*/  IMAD R23, R13, R6, R4 ;  /* 0x000000060d177224 */ /* 0x008fe400078e0204 */
[----:B------:R-:W-:-:S05]  /*b510*/  IMAD.MOV.U32 R6, RZ, RZ, 0x1 ;  /* 0x00000001ff067424 */ /* 0x000fca00078e00ff */
[----:B------:R-:W2:Y:S01]  /*b520*/  LDC R21, c[0x0][0x600] ;  /* 0x00018000ff157b82 */ /* 0x000ea20000000800 */
[-CC-:B----4-:R-:W-:Y:S02]  /*b530*/  SHF.R.U64 R13, R10, R14.reuse, R5.reuse ;  /* 0x0000000e0a0d7219 */ /* 0x190fe40000001205 */
[----:B------:R-:W-:Y:S02]  /*b540*/  SHF.R.U32.HI R4, RZ, R14, R5 ;  /* 0x0000000eff047219 */ /* 0x000fe40000011605 */
[----:B------:R3:W4:Y:S03]  /*b550*/  F2I.U32.TRUNC.NTZ R14, R7 ;  /* 0x00000007000e7305 */ /* 0x000726000020f000 */
[----:B------:R-:W1:Y:S01]  /*b560*/  LDC R26, c[0x0][0x648] ;  /* 0x00019200ff1a7b82 */ /* 0x000e620000000800 */
[-C--:B0-----:R-:W-:Y:S02]  /*b570*/  SHF.R.U64 R15, R13, R9.reuse, R4 ;  /* 0x000000090d0f7219 */ /* 0x081fe40000001204 */
[----:B------:R-:W-:-:S02]  /*b580*/  SHF.L.U32 R8, R8, R9, RZ ;  /* 0x0000000908087219 */ /* 0x000fc400000006ff */
[-C--:B------:R-:W-:Y:S01]  /*b590*/  SHF.R.U32.HI R5, RZ, R9.reuse, R4 ;  /* 0x00000009ff057219 */ /* 0x080fe20000011604 */
[----:B------:R-:W-:Y:S01]  /*b5a0*/  IMAD.MOV.U32 R4, RZ, RZ, R15 ;  /* 0x000000ffff047224 */ /* 0x000fe200078e000f */
[----:B------:R-:W-:Y:S01]  /*b5b0*/  SHF.L.U32 R22, R6, R9, RZ ;  /* 0x0000000906167219 */ /* 0x000fe200000006ff */
[----:B------:R-:W0:Y:S01]  /*b5c0*/  LDC R27, c[0x0][0x638] ;  /* 0x00018e00ff1b7b82 */ /* 0x000e220000000800 */
[----:B------:R-:W-:-:S07]  /*b5d0*/  LOP3.LUT R28, RZ, R8, RZ, 0x33, !PT ;  /* 0x00000008ff1c7212 */ /* 0x000fce00078e33ff */
[----:B------:R-:W0:Y:S01]  /*b5e0*/  LDC R29, c[0x0][0x610] ;  /* 0x00018400ff1d7b82 */ /* 0x000e220000000800 */
[----:B---34-:R-:W-:Y:S05]  /*b5f0*/  @!P0 BRA `(.L_x_287) ;  /* 0x0000000000288947 */ /* 0x018fea0003800000 */
[----:B------:R-:W3:Y:S02]  /*b600*/  LDC R4, c[0x0][0x64c] ;  /* 0x00019300ff047b82 */ /* 0x000ee40000000800 */
[----:B---3--:R-:W-:-:S05]  /*b610*/  IADD3 R9, P0, R15, R4, RZ ;  /* 0x000000040f097210 */ /* 0x008fca0007f1e0ff */
        /* <DEDUP_REMOVED lines=8> */
.L_x_287:
[----:B------:R-:W-:Y:S01]  /*b6a0*/  ISETP.NE.AND P0, PT, R2, 0x1, PT ;  /* 0x000000010200780c */ /* 0x000fe20003f05270 */
[----:B--2---:R-:W-:Y:S01]  /*b6b0*/  VIADD R7, R21, 0xffffffff ;  /* 0xffffffff15077836 */ /* 0x004fe20000000000 */
[----:B-1----:R-:W-:Y:S01]  /*b6c0*/  SHF.R.U64 R5, R4, R26, R5 ;  /* 0x0000001a04057219 */ /* 0x002fe20000001205 */
[----:B------:R-:W-:Y:S01]  /*b6d0*/  IMAD.MOV R14, RZ, RZ, -R14 ;  /* 0x000000ffff0e7224 */ /* 0x000fe200078e0a0e */
[----:B------:R-:W-:Y:S01]  /*b6e0*/  LOP3.LUT R4, R13, R28, RZ, 0xc0, !PT ;  /* 0x0000001c0d047212 */ /* 0x000fe200078ec0ff */
[----:B------:R-:W-:Y:S01]  /*b6f0*/  IMAD.MOV.U32 R8, RZ, RZ, R12 ;  /* 0x000000ffff087224 */ /* 0x000fe200078e000c */
[----:B------:R-:W-:Y:S01]  /*b700*/  LOP3.LUT R10, R10, R7, RZ, 0xc0, !PT ;  /* 0x000000070a0a7212 */ /* 0x000fe200078ec0ff */
[----:B------:R-:W-:Y:S02]  /*b710*/  IMAD.MOV R6, RZ, RZ, -R5 ;  /* 0x000000ffff067224 */ /* 0x000fe400078e0a05 */
[----:B------:R-:W-:-:S04]  /*b720*/  IMAD R4, R22, R5, R4 ;  /* 0x0000000516047224 */ /* 0x000fc800078e0204 */
[----:B------:R-:W-:Y:S02]  /*b730*/  @P0 IMAD R23, R20, R14, R3 ;  /* 0x0000000e14170224 */ /* 0x000fe400078e0203 */
[----:B0-----:R-:W-:Y:S02]  /*b740*/  IMAD R3, R6, R27, R15 ;  /* 0x0000001b06037224 */ /* 0x001fe400078e020f */
[----:B------:R-:W-:Y:S02]  /*b750*/  IMAD R7, R4, R29, R23 ;  /* 0x0000001d04077224 */ /* 0x000fe400078e0217 */
[----:B------:R-:W-:Y:S02]  /*b760*/  IMAD R4, R3, R21, R10 ;  /* 0x0000001503047224 */ /* 0x000fe400078e020a */
[----:B------:R-:W-:-:S03]  /*b770*/  IMAD.MOV.U32 R6, RZ, RZ, 0x1 ;  /* 0x00000001ff067424 */ /* 0x000fc600078e00ff */
[----:B------:R-:W-:Y:S02]  /*b780*/  SEL R9, R4, R7, !P0 ;  /* 0x0000000704097207 */ /* 0x000fe40004000000 */
[----:B------:R-:W-:-:S07]  /*b790*/  SEL R7, R7, R4, !P0 ;  /* 0x0000000407077207 */ /* 0x000fce0004000000 */
.L_x_285:
[----:B------:R-:W-:-:S08]  /*b7a0*/  NOP ;  /* 0x0000000000007918 */ /* 0x000fd00000000000 */
[----:B------:R-:W0:-:S00]  /*b7b0*/  USETMAXREG.DEALLOC.CTAPOOL 0x28 ;  /* 0x00000028000079c8 */ /* 0x000e0000080e0500 */
[----:B0-----:R-:W-:-:S13]  /*b7c0*/  ISETP.NE.AND P0, PT, R0, RZ, PT ;  /* 0x000000ff0000720c */ /* 0x001fda0003f05270 */
[----:B------:R-:W-:Y:S05]  /*b7d0*/  @P0 EXIT ;  /* 0x000000000000094d */ /* 0x000fea0003800000 */
[----:B------:R-:W-:Y:S01]  /*b7e0*/  LOP3.LUT P0, RZ, R6, 0xff, RZ, 0xc0, !PT ;  /* 0x000000ff06ff7812 */ /* 0x000fe2000780c0ff */
[----:B------:R-:W-:Y:S02]  /*b7f0*/  IMAD.MOV.U32 R3, RZ, RZ, 0x1 ;  /* 0x00000001ff037424 */ /* 0x000fe400078e00ff */
[----:B------:R-:W-:-:S10]  /*b800*/  IMAD.MOV.U32 R0, RZ, RZ, RZ ;  /* 0x000000ffff007224 */ /* 0x000fd400078e00ff */
[----:B------:R-:W-:Y:S05]  /*b810*/  @!P0 BRA `(.L_x_288) ;  /* 0x0000000c00648947 */ /* 0x000fea0003800000 */
[----:B------:R-:W0:Y:S01]  /*b820*/  LDC R0, c[0x0][0x28c] ;  /* 0x0000a300ff007b82 */ /* 0x000e220000000800 */
[----:B------:R-:W-:Y:S01]  /*b830*/  ULDC UR5, c[0x0][0x658] ;  /* 0x0001960000057ab9 */ /* 0x000fe20000000800 */
[----:B------:R-:W-:Y:S01]  /*b840*/  UMOV UR7, 0xffffffff ;  /* 0xffffffff00077882 */ /* 0x000fe20000000000 */
[----:B------:R-:W-:Y:S01]  /*b850*/  ULDC UR6, c[0x0][0xc] ;  /* 0x0000030000067ab9 */ /* 0x000fe20000000800 */
[----:B------:R-:W-:Y:S01]  /*b860*/  USHF.L.U32 UR9, UR7, UR5, URZ ;  /* 0x0000000507097299 */ /* 0x000fe2000800063f */
[C---:B------:R-:W-:Y:S01]  /*b870*/  LOP3.LUT P2, RZ, R18.reuse, 0x7f, RZ, 0xc0, !PT ;  /* 0x0000007f12ff7812 */ /* 0x040fe2000784c0ff */
[----:B------:R-:W-:Y:S01]  /*b880*/  UMOV UR8, 0x1 ;  /* 0x0000000100087882 */ /* 0x000fe20000000000 */
[----:B------:R-:W-:Y:S01]  /*b890*/  ULDC UR7, c[0x0][0x10] ;  /* 0x0000040000077ab9 */ /* 0x000fe20000000800 */
[----:B------:R-:W-:Y:S01]  /*b8a0*/  LOP3.LUT P0, RZ, R18, 0x1f, RZ, 0xc0, !PT ;  /* 0x0000001f12ff7812 */ /* 0x000fe2000780c0ff */
[----:B------:R-:W-:Y:S01]  /*b8b0*/  UIMAD.WIDE.U32 UR6, UR6, UR7, URZ ;  /* 0x00000007060672a5 */ /* 0x000fe2000f8e003f */
[----:B------:R-:W-:Y:S01]  /*b8c0*/  BSSY B0, `(.L_x_288) ;  /* 0x00000ce000007945 */ /* 0x000fe20003800000 */
[----:B------:R-:W-:Y:S01]  /*b8d0*/  USHF.L.U32 UR5, UR8, UR5, URZ ;  /* 0x0000000508057299 */ /* 0x000fe2000800063f */
[----:B------:R-:W-:Y:S01]  /*b8e0*/  MOV R11, 0x1 ;  /* 0x00000001000b7802 */ /* 0x000fe20000000f00 */
[----:B------:R-:W-:Y:S01]  /*b8f0*/  ULDC UR4, c[0x0][0x600] ;  /* 0x0001800000047ab9 */ /* 0x000fe20000000800 */
[----:B------:R-:W-:Y:S01]  /*b900*/  ULDC UR8, c[0x0][0x14] ;  /* 0x0000050000087ab9 */ /* 0x000fe20000000800 */
[----:B------:R-:W-:Y:S01]  /*b910*/  LOP3.LUT R18, R19, 0x2, RZ, 0xfc, !PT ;  /* 0x0000000213127812 */ /* 0x000fe200078efcff */
[----:B------:R-:W-:Y:S01]  /*b920*/  UIMAD.WIDE.U32 UR30, UR6, UR8, URZ ;  /* 0x00000008061e72a5 */ /* 0x000fe2000f8e003f */
[----:B------:R-:W-:Y:S01]  /*b930*/  PLOP3.LUT P0, PT, P0, P2, PT, 0x8a, 0x0 ;  /* 0x000000000000781c */ /* 0x000fe20000705172 */
[----:B------:R-:W-:-:S02]  /*b940*/  UIMAD UR7, UR7, UR8, URZ ;  /* 0x00000008070772a4 */ /* 0x000fc4000f8e023f */
[----:B------:R-:W-:Y:S02]  /*b950*/  UIADD3 UR4, UR4, -0x1, URZ ;  /* 0xffffffff04047890 */ /* 0x000fe4000fffe03f */
[----:B------:R-:W-:Y:S01]  /*b960*/  ULOP3.LUT UR6, URZ, UR9, URZ, 0x33, !UPT ;  /* 0x000000093f067292 */ /* 0x000fe2000f8e333f */
[----:B0-----:R-:W-:Y:S01]  /*b970*/  VIADD R0, R0, 0x7f ;  /* 0x0000007f00007836 */ /* 0x001fe20000000000 */
[----:B------:R-:W-:Y:S01]  /*b980*/  UIADD3 UR7, UR31, UR7, URZ ;  /* 0x000000071f077290 */ /* 0x000fe2000fffe03f */
[----:B------:R-:W-:-:S03]  /*b990*/  ULDC.64 UR38, c[0x0][0x198] ;  /* 0x0000660000267ab9 */ /* 0x000fc60000000a00 */
[----:B------:R-:W-:-:S04]  /*b9a0*/  SHF.R.S32.HI R3, RZ, 0x1f, R0 ;  /* 0x0000001fff037819 */ /* 0x000fc80000011400 */
[----:B------:R-:W-:Y:S01]  /*b9b0*/  LEA.HI R3, R3, R0, RZ, 0x7 ;  /* 0x0000000003037211 */ /* 0x000fe200078f38ff */
[----:B------:R-:W-:-:S03]  /*b9c0*/  IMAD.MOV.U32 R0, RZ, RZ, RZ ;  /* 0x000000ffff007224 */ /* 0x000fc600078e00ff */
[----:B------:R-:W-:Y:S01]  /*b9d0*/  SHF.R.S32.HI R13, RZ, 0x7, R3 ;  /* 0x00000007ff0d7819 */ /* 0x000fe20000011403 */
[----:B------:R-:W-:-:S04]  /*b9e0*/  IMAD.MOV.U32 R3, RZ, RZ, 0x1 ;  /* 0x00000001ff037424 */ /* 0x000fc800078e00ff */
[----:B------:R-:W-:-:S07]  /*b9f0*/  VIADD R10, R13, 0x1 ;  /* 0x000000010d0a7836 */ /* 0x000fce0000000000 */
.L_x_300:
[----:B------:R-:W-:-:S03]  /*ba00*/  UMOV UR8, 0xffffffff ;  /* 0xffffffff00087882 */ /* 0x000fc60000000000 */
[----:B------:R-:W-:Y:S05]  /*ba10*/  BRA.DIV UR8, `(.L_x_289) ;  /* 0x0000000e08887947 */ /* 0x000fea000b800000 */
[----:B------:R-:W-:-:S13]  /*ba20*/  ELECT P6, URZ, PT ;  /* 0x00000000003f782f */ /* 0x000fda00038c0000 */
.L_x_309:
[----:B------:R-:W0:Y:S01]  /*ba30*/  LDC R4, c[0x0][0x28c] ;  /* 0x0000a300ff047b82 */ /* 0x000e220000000800 */
[----:B------:R-:W-:Y:S01]  /*ba40*/  BSSY B1, `(.L_x_290) ;  /* 0x0000043000017945 */ /* 0x000fe20003800000 */
[----:B0-----:R-:W-:-:S13]  /*ba50*/  ISETP.LT.OR P6, PT, R4, 0x1, !P6 ;  /* 0x000000010400780c */ /* 0x001fda00077c1670 */
[----:B------:R-:W-:Y:S05]  /*ba60*/  @P6 BRA `(.L_x_291) ;  /* 0x0000000400006947 */ /* 0x000fea0003800000 */
[----:B------:R-:W-:Y:S01]  /*ba70*/  IMAD.SHL.U32 R14, R7, 0x100, RZ ;  /* 0x00000100070e7824 */ /* 0x000fe200078e00ff */
[----:B------:R-:W-:Y:S01]  /*ba80*/  MOV R6, R0 ;  /* 0x0000000000067202 */ /* 0x000fe20000000f00 */
[----:B------:R-:W-:Y:S02]  /*ba90*/  IMAD.SHL.U32 R15, R9, 0x80, RZ ;  /* 0x00000080090f7824 */ /* 0x000fe400078e00ff */
[----:B------:R-:W-:Y:S02]  /*baa0*/  IMAD.MOV.U32 R20, RZ, RZ, RZ ;  /* 0x000000ffff147224 */ /* 0x000fe400078e00ff */
[----:B------:R-:W-:Y:S02]  /*bab0*/  IMAD.MOV.U32 R4, RZ, RZ, R10 ;  /* 0x000000ffff047224 */ /* 0x000fe400078e000a */
[----:B------:R-:W-:-:S07]  /*bac0*/  IMAD.MOV.U32 R5, RZ, RZ, R3 ;  /* 0x000000ffff057224 */ /* 0x000fce00078e0003 */
.L_x_295:
[----:B------:R-:W0:Y:S01]  /*bad0*/  S2R R12, SR_CgaCtaId ;  /* 0x00000000000c7919 */ /* 0x000e220000008800 */
[----:B------:R-:W-:Y:S01]  /*bae0*/  MOV R7, 0x400 ;  /* 0x0000040000077802 */ /* 0x000fe20000000f00 */
[----:B------:R-:W1:Y:S03]  /*baf0*/  @!P2 LDC R9, c[0x0][0x500] ;  /* 0x00014000ff09ab82 */ /* 0x000e660000000800 */
[----:B0-----:R-:W-:Y:S02]  /*bb00*/  LEA R21, R12, R7, 0x18 ;  /* 0x000000070c157211 */ /* 0x001fe400078ec0ff */
[----:B------:R-:W-:-:S03]  /*bb10*/  SHF.L.U32 R7, R5, 0x1f, RZ ;  /* 0x0000001f05077819 */ /* 0x000fc600000006ff */
[----:B------:R-:W-:-:S04]  /*bb20*/  IMAD R12, R6, 0x8, R21 ;  /* 0x00000008060c7824 */ /* 0x000fc800078e0215 */
[----:B------:R-:W0:Y:S02]  /*bb30*/  SYNCS.PHASECHK.TRANS64.TRYWAIT P1, [R12+URZ+0x10], R7 ;  /* 0x000010070c0075a7 */ /* 0x000e24000802017f */
[----:B01----:R-:W-:Y:S05]  /*bb40*/  @!P1 BRA `(.L_x_292) ;  /* 0x0000000c005c9947 */ /* 0x003fea0003800000 */
.L_x_310:
[----:B0-----:R-:W-:Y:S01]  /*bb50*/  PRMT R7, R18, 0x9910, RZ ;  /* 0x0000991012077816 */ /* 0x001fe200000000ff */
[----:B------:R0:W-:Y:S03]  /*bb60*/  @!P2 SYNCS.ARRIVE.TRANS64 RZ, [R12+URZ], R9 ;  /* 0x000000090cffa9a7 */ /* 0x0001e6000800003f */
[----:B------:R-:W-:-:S13]  /*bb70*/  ISETP.NE.AND P1, PT, R7, 0x2, PT ;  /* 0x000000020700780c */ /* 0x000fda0003f25270 */
[----:B0-----:R-:W-:Y:S05]  /*bb80*/  @P1 BRA `(.L_x_293) ;  /* 0x0000000000041947 */ /* 0x001fea0003800000 */
[----:B------:R-:W-:Y:S01]  /*bb90*/  BPT.TRAP 0x1 ;  /* 0x000000040000795c */ /* 0x000fe20000300000 */
.L_x_293:
[----:B------:R-:W-:Y:S05]  /*bba0*/  @P0 BRA `(.L_x_294) ;  /* 0x0000000000040947 */ /* 0x000fea0003800000 */
[----:B------:R-:W-:Y:S01]  /*bbb0*/  BPT.TRAP 0x1 ;  /* 0x000000040000795c */ /* 0x000fe20000300000 */
.L_x_294:
[--C-:B------:R-:W-:Y:S01]  /*bbc0*/  IMAD R7, R6, 0x10000, R21.reuse ;  /* 0x0001000006077824 */ /* 0x100fe200078e0215 */
[----:B------:R-:W-:Y:S01]  /*bbd0*/  R2UR UR34, R20 ;  /* 0x00000000142272ca */ /* 0x000fe200000e0000 */
[----:B------:R-:W-:Y:S01]  /*bbe0*/  IMAD R21, R6, 0x8000, R21 ;  /* 0x0000800006157824 */ /* 0x000fe200078e0215 */
[----:B------:R-:W-:Y:S01]  /*bbf0*/  R2UR UR33, R12 ;  /* 0x000000000c2172ca */ /* 0x000fe200000e0000 */
[----:B------:R-:W-:Y:S01]  /*bc00*/  VIADD R4, R4, 0xffffffff ;  /* 0xffffffff04047836 */ /* 0x000fe20000000000 */
[----:B------:R-:W-:Y:S01]  /*bc10*/  R2UR UR24, R7 ;  /* 0x00000000071872ca */ /* 0x000fe200000e0000 */
[----:B------:R-:W-:Y:S01]  /*bc20*/  UIADD3 UR14, UP0, UR38, 0xf0, URZ ;  /* 0x000000f0260e7890 */ /* 0x000fe2000ff1e03f */
[----:B------:R-:W-:Y:S01]  /*bc30*/  R2UR UR8, R21 ;  /* 0x00000000150872ca */ /* 0x000fe200000e0000 */
[----:B------:R-:W-:Y:S01]  /*bc40*/  UIADD3 UR40, UP1, UR38, 0x1f0, URZ ;  /* 0x000001f026287890 */ /* 0x000fe2000ff3e03f */
[----:B------:R-:W-:Y:S01]  /*bc50*/  R2UR UR36, R8 ;  /* 0x00000000082472ca */ /* 0x000fe200000e0000 */
[----:B------:R-:W-:Y:S01]  /*bc60*/  UIADD3.X UR15, URZ, UR39, URZ, UP0, !UPT ;  /* 0x000000273f0f7290 */ /* 0x000fe200087fe43f */
[----:B------:R-:W-:Y:S01]  /*bc70*/  R2UR UR35, R14 ;  /* 0x000000000e2372ca */ /* 0x000fe200000e0000 */
[----:B------:R-:W-:Y:S01]  /*bc80*/  UIADD3.X UR41, URZ, UR39, URZ, UP1, !UPT ;  /* 0x000000273f297290 */ /* 0x000fe20008ffe43f */
[----:B------:R-:W-:Y:S01]  /*bc90*/  R2UR UR19, R15 ;  /* 0x000000000f1372ca */ /* 0x000fe200000e0000 */
[----:B------:R-:W-:Y:S01]  /*bca0*/  UIADD3 UR26, UR34, 0x40, URZ ;  /* 0x00000040221a7890 */ /* 0x000fe2000fffe03f */
[----:B------:R-:W-:Y:S01]  /*bcb0*/  ISETP.GT.AND P3, PT, R4, 0x1, PT ;  /* 0x000000010400780c */ /* 0x000fe20003f64270 */
[----:B------:R-:W-:Y:S01]  /*bcc0*/  VIADD R6, R6, 0x1 ;  /* 0x0000000106067836 */ /* 0x000fe20000000000 */
[----:B------:R-:W-:Y:S01]  /*bcd0*/  UMOV UR22, 0x0 ;  /* 0x0000000000167882 */ /* 0x000fe20000000000 */
[----:B------:R-:W-:Y:S01]  /*bce0*/  UIADD3 UR32, UR24, 0x100, URZ ;  /* 0x0000010018207890 */ /* 0x000fe2000fffe03f */
[----:B------:R-:W-:Y:S01]  /*bcf0*/  VIADD R20, R20, 0x80 ;  /* 0x0000008014147836 */ /* 0x000fe20000000000 */
[----:B------:R-:W-:Y:S01]  /*bd00*/  UIADD3 UR24, UR24, 0x8100, URZ ;  /* 0x0000810018187890 */ /* 0x000fe2000fffe03f */
[----:B------:R-:W-:Y:S01]  /*bd10*/  ISETP.NE.AND P1, PT, R6, 0x2, PT ;  /* 0x000000020600780c */ /* 0x000fe20003f25270 */
[----:B------:R-:W-:-:S02]  /*bd20*/  UIADD3 UR16, UR8, 0x20100, URZ ;  /* 0x0002010008107890 */ /* 0x000fc4000fffe03f */
[----:B------:R-:W-:Y:S01]  /*bd30*/  UIADD3 UR8, UR8, 0x24100, URZ ;  /* 0x0002410008087890 */ /* 0x000fe2000fffe03f */
[----:B------:R-:W-:Y:S01]  /*bd40*/  SEL R12, RZ, 0x1, P1 ;  /* 0x00000001ff0c7807 */ /* 0x000fe20000800000 */
[----:B------:R-:W-:Y:S01]  /*bd50*/  UMOV UR23, 0x10000000 ;  /* 0x1000000000177882 */ /* 0x000fe20000000000 */
[----:B------:R-:W-:Y:S01]  /*bd60*/  UMOV UR25, UR33 ;  /* 0x0000002100197c82 */ /* 0x000fe20008000000 */
[----:B------:R-:W-:Y:S01]  /*bd70*/  UMOV UR28, UR36 ;  /* 0x00000024001c7c82 */ /* 0x000fe20008000000 */
[----:B------:R-:W-:Y:S01]  /*bd80*/  UMOV UR27, UR35 ;  /* 0x00000023001b7c82 */ /* 0x000fe20008000000 */
[----:B------:R-:W-:Y:S01]  /*bd90*/  UMOV UR17, UR33 ;  /* 0x0000002100117c82 */ /* 0x000fe20008000000 */
[----:B------:R-:W-:Y:S01]  /*bda0*/  UMOV UR18, UR34 ;  /* 0x0000002200127c82 */ /* 0x000fe20008000000 */
[----:B------:R-:W-:Y:S01]  /*bdb0*/  UMOV UR20, UR36 ;  /* 0x0000002400147c82 */ /* 0x000fe20008000000 */
[----:B------:R0:W-:Y:S01]  /*bdc0*/  UTMALDG.3D [UR32], [UR14], desc[UR22] ;  /* 0x000016200e0075b4 */ /* 0x0001e20008011000 */
[----:B------:R-:W-:Y:S01]  /*bdd0*/  UMOV UR9, UR33 ;  /* 0x0000002100097c82 */ /* 0x000fe20008000000 */
[----:B------:R-:W-:Y:S01]  /*bde0*/  UMOV UR11, UR19 ;  /* 0x00000013000b7c82 */ /* 0x000fe20008000000 */
[----:B------:R-:W-:Y:S01]  /*bdf0*/  UMOV UR12, UR36 ;  /* 0x00000024000c7c82 */ /* 0x000fe20008000000 */
[----:B------:R-:W-:Y:S01]  /*be00*/  UMOV UR10, UR26 ;  /* 0x0000001a000a7c82 */ /* 0x000fe20008000000 */
[----:B------:R-:W-:-:S02]  /*be10*/  LOP3.LUT R5, R5, R12, RZ, 0x3c, !PT ;  /* 0x0000000c05057212 */ /* 0x000fc400078e3cff */
[----:B------:R-:W-:Y:S01]  /*be20*/  SEL R6, R6, RZ, P1 ;  /* 0x000000ff06067207 */ /* 0x000fe20000800000 */
[----:B------:R0:W-:Y:S01]  /*be30*/  UTMALDG.3D [UR24], [UR14], desc[UR22] ;  /* 0x000016180e0075b4 */ /* 0x0001e20008011000 */
[----:B------:R0:W-:Y:S01]  /*be40*/  UTMALDG.3D [UR16], [UR40], desc[UR22] ;  /* 0x00001610280075b4 */ /* 0x0001e20008011000 */
[----:B------:R0:W-:Y:S02]  /*be50*/  UTMALDG.3D [UR8], [UR40], desc[UR22] ;  /* 0x00001608280075b4 */ /* 0x0001e40008011000 */
[----:B0-----:R-:W-:Y:S05]  /*be60*/  @P3 BRA `(.L_x_295) ;  /* 0xfffffffc00183947 */ /* 0x001fea000383ffff */
.L_x_291:
[----:B------:R-:W-:Y:S05]  /*be70*/  BSYNC B1 ;  /* 0x0000000000017941 */ /* 0x000fea0003800000 */
.L_x_290:
[----:B------:R-:W-:Y:S01]  /*be80*/  LOP3.LUT P3, RZ, R11, 0xff, RZ, 0xc0, !PT ;  /* 0x000000ff0bff7812 */ /* 0x000fe2000786c0ff */
[----:B------:R-:W-:Y:S01]  /*be90*/  IMAD.IADD R0, R13, 0x1, R0 ;  /* 0x000000010d007824 */ /* 0x000fe200078e0200 */
[----:B------:R-:W-:Y:S01]  /*bea0*/  IADD3 R16, P4, R16, UR30, RZ ;  /* 0x0000001e10107c10 */ /* 0x000fe2000ff9e0ff */
[----:B------:R-:W-:Y:S01]  /*beb0*/  ULDC.64 UR8, c[0x0][0x650] ;  /* 0x0001940000087ab9 */ /* 0x000fe20000000a00 */
[----:B------:R-:W-:Y:S01]  /*bec0*/  BSSY B1, `(.L_x_296) ;  /* 0x000006b000017945 */ /* 0x000fe20003800000 */
[----:B------:R-:W-:Y:S01]  /*bed0*/  IMAD.MOV.U32 R7, RZ, RZ, -0x1 ;  /* 0xffffffffff077424 */ /* 0x000fe200078e00ff */
[----:B------:R-:W-:Y:S01]  /*bee0*/  SHF.R.U32.HI R4, RZ, 0x1, R0 ;  /* 0x00000001ff047819 */ /* 0x000fe20000011600 */
[----:B------:R-:W-:Y:S01]  /*bef0*/  IMAD.MOV.U32 R8, RZ, RZ, -0x1 ;  /* 0xffffffffff087424 */ /* 0x000fe200078e00ff */
[----:B------:R-:W-:Y:S02]  /*bf00*/  ISETP.GT.U32.AND P1, PT, R0, 0x1, PT ;  /* 0x000000010000780c */ /* 0x000fe40003f24070 */
[----:B------:R-:W-:-:S02]  /*bf10*/  LOP3.LUT R4, R4, 0x1, RZ, 0xc0, !PT ;  /* 0x0000000104047812 */ /* 0x000fc400078ec0ff */
[----:B------:R-:W-:Y:S01]  /*bf20*/  ISETP.LT.U32.AND P1, PT, R13, 0x2, P1 ;  /* 0x000000020d00780c */ /* 0x000fe20000f21070 */
[----:B------:R-:W0:Y:S01]  /*bf30*/  @P3 S2R R6, SR_CgaCtaId ;  /* 0x0000000000063919 */ /* 0x000e220000008800 */
[----:B------:R-:W-:Y:S02]  /*bf40*/  @P3 MOV R5, 0x400 ;  /* 0x0000040000053802 */ /* 0x000fe40000000f00 */
[----:B------:R-:W-:Y:S02]  /*bf50*/  IADD3.X R17, R17, UR7, RZ, P4, !PT ;  /* 0x0000000711117c10 */ /* 0x000fe4000a7fe4ff */
[----:B------:R-:W-:Y:S02]  /*bf60*/  ISETP.GE.U32.AND P4, PT, R16, UR8, PT ;  /* 0x0000000810007c0c */ /* 0x000fe4000bf86070 */
[----:B------:R-:W-:Y:S02]  /*bf70*/  MOV R9, 0xffffffff ;  /* 0xffffffff00097802 */ /* 0x000fe40000000f00 */
[----:B------:R-:W-:-:S02]  /*bf80*/  LOP3.LUT R0, R0, 0x1, RZ, 0xc0, !PT ;  /* 0x0000000100007812 */ /* 0x000fc400078ec0ff */
[----:B------:R-:W-:Y:S02]  /*bf90*/  PRMT R11, RZ, 0x7610, R11 ;  /* 0x00007610ff0b7816 */ /* 0x000fe4000000000b */
[----:B0-----:R-:W-:-:S04]  /*bfa0*/  @P3 LEA R5, R6, R5, 0x18 ;  /* 0x0000000506053211 */ /* 0x001fc800078ec0ff */
[----:B------:R0:W-:Y:S01]  /*bfb0*/  @P3 SYNCS.ARRIVE.TRANS64.A1T0 RZ, [R5+URZ+0x38], RZ ;  /* 0x000038ff05ff39a7 */ /* 0x0001e2000810003f */
[----:B------:R-:W-:Y:S02]  /*bfc0*/  ISETP.NE.U32.AND P3, PT, R4, 0x1, PT ;  /* 0x000000010400780c */ /* 0x000fe40003f65070 */
[----:B------:R-:W-:Y:S02]  /*bfd0*/  SEL R4, RZ, 0x1, !P1 ;  /* 0x00000001ff047807 */ /* 0x000fe40004800000 */
[----:B------:R-:W-:Y:S02]  /*bfe0*/  ISETP.GE.U32.AND.EX P1, PT, R17, UR9, PT, P4 ;  /* 0x0000000911007c0c */ /* 0x000fe4000bf26140 */
[----:B------:R-:W-:-:S04]  /*bff0*/  ISETP.GT.U32.AND P3, PT, R13, 0x1, !P3 ;  /* 0x000000010d00780c */ /* 0x000fc80005f64070 */
[----:B0-----:R-:W-:-:S04]  /*c000*/  SEL R5, RZ, 0x1, !P3 ;  /* 0x00000001ff057807 */ /* 0x001fc80005800000 */
[--C-:B------:R-:W-:Y:S02]  /*c010*/  LOP3.LUT R3, R5, R3, R4.reuse, 0x96, !PT ;  /* 0x0000000305037212 */ /* 0x100fe400078e9604 */
[----:B------:R-:W-:Y:S01]  /*c020*/  PRMT R4, RZ, 0x7610, R4 ;  /* 0x00007610ff047816 */ /* 0x000fe20000000004 */
[----:B------:R-:W-:Y:S06]  /*c030*/  @P1 BRA `(.L_x_297) ;  /* 0x00000004004c1947 */ /* 0x000fec0003800000 */
[----:B------:R-:W-:Y:S01]  /*c040*/  ULDC.64 UR8, c[0x0][0x628] ;  /* 0x00018a0000087ab9 */ /* 0x000fe20000000a00 */
[----:B------:R-:W0:Y:S01]  /*c050*/  S2R R14, SR_CTAID.X ;  /* 0x00000000000e7919 */ /* 0x000e220000002500 */
[----:B------:R-:W-:Y:S01]  /*c060*/  ISETP.NE.U32.AND P1, PT, RZ, UR8, PT ;  /* 0x00000008ff007c0c */ /* 0x000fe2000bf25070 */
[----:B------:R-:W-:Y:S01]  /*c070*/  ULDC UR11, c[0x0][0x630] ;  /* 0x00018c00000b7ab9 */ /* 0x000fe20000000800 */
[----:B------:R-:W-:Y:S01]  /*c080*/  IMAD.MOV.U32 R4, RZ, RZ, R16 ;  /* 0x000000ffff047224 */ /* 0x000fe200078e0010 */
[----:B------:R-:W1:Y:S01]  /*c090*/  S2R R12, SR_CTAID.Y ;  /* 0x00000000000c7919 */ /* 0x000e620000002600 */
[----:B------:R-:W-:Y:S01]  /*c0a0*/  ISETP.NE.AND.EX P1, PT, RZ, UR9, PT, P1 ;  /* 0x00000009ff007c0c */ /* 0x000fe2000bf25310 */
[----:B------:R-:W-:-:S12]  /*c0b0*/  IMAD.MOV.U32 R5, RZ, RZ, R17 ;  /* 0x000000ffff057224 */ /* 0x000fd800078e0011 */
[----:B------:R-:W-:Y:S05]  /*c0c0*/  @!P1 BRA `(.L_x_298) ;  /* 0x0000000000289947 */ /* 0x000fea0003800000 */
[----:B------:R-:W-:Y:S02]  /*c0d0*/  ULDC UR10, c[0x0][0x634] ;  /* 0x00018d00000a7ab9 */ /* 0x000fe40000000800 */
[----:B------:R-:W-:-:S05]  /*c0e0*/  IADD3 R9, P1, R16, UR10, RZ ;  /* 0x0000000a10097c10 */ /* 0x000fca000ff3e0ff */
[----:B------:R-:W-:-:S04]  /*c0f0*/  IMAD.X R15, RZ, RZ, R17, P1 ;  /* 0x000000ffff0f7224 */ /* 0x000fc800008e0611 */
[----:B------:R-:W-:-:S04]  /*c100*/  IMAD.WIDE.U32 R6, R15, UR8, RZ ;  /* 0x000000080f067c25 */ /* 0x000fc8000f8e00ff */
[----:B------:R-:W-:-:S04]  /*c110*/  IMAD.WIDE.U32 R6, P1, R9, UR9, R6 ;  /* 0x0000000909067c25 */ /* 0x000fc8000f820006 */
[----:B------:R-:W-:-:S04]  /*c120*/  IMAD.WIDE.U32 R8, R9, UR8, RZ ;  /* 0x0000000809087c25 */ /* 0x000fc8000f8e00ff */
[----:B------:R-:W-:Y:S01]  /*c130*/  IMAD.X R5, RZ, RZ, RZ, P1 ;  /* 0x000000ffff057224 */ /* 0x000fe200008e06ff */
[----:B------:R-:W-:Y:S01]  /*c140*/  IADD3 RZ, P1, R9, R6, RZ ;  /* 0x0000000609ff7210 */ /* 0x000fe20007f3e0ff */
[----:B------:R-:W-:-:S04]  /*c150*/  IMAD.MOV.U32 R4, RZ, RZ, R7 ;  /* 0x000000ffff047224 */ /* 0x000fc800078e0007 */
[----:B------:R-:W-:-:S08]  /*c160*/  IMAD.WIDE.U32.X R4, R15, UR9, R4, P1 ;  /* 0x000000090f047c25 */ /* 0x000fd000088e0404 */
.L_x_298:
[--C-:B------:R-:W-:Y:S01]  /*c170*/  SHF.R.U64 R8, R4, UR11, R5.reuse ;  /* 0x0000000b04087c19 */ /* 0x100fe20008001205 */
[----:B------:R-:W-:Y:S01]  /*c180*/  ULDC.64 UR8, c[0x0][0x620] ;  /* 0x0001880000087ab9 */ /* 0x000fe20000000a00 */
[----:B------:R-:W-:Y:S01]  /*c190*/  SHF.R.U32.HI R4, RZ, UR11, R5 ;  /* 0x0000000bff047c19 */ /* 0x000fe20008011605 */
[----:B------:R-:W2:Y:S01]  /*c1a0*/  LDC R25, c[0x0][0x144] ;  /* 0x00005100ff197b82 */ /* 0x000ea20000000800 */
[----:B------:R-:W-:Y:S01]  /*c1b0*/  IADD3 R7, P1, RZ, -R8, RZ ;  /* 0x80000008ff077210 */ /* 0x000fe20007f3e0ff */
[----:B------:R-:W-:Y:S01]  /*c1c0*/  ULDC.64 UR12, c[0x0][0x640] ;  /* 0x00019000000c7ab9 */ /* 0x000fe20000000a00 */
[----:B0-----:R-:W-:Y:S01]  /*c1d0*/  I2FP.F32.U32 R9, R14 ;  /* 0x0000000e00097245 */ /* 0x001fe20000201000 */
[----:B------:R-:W-:Y:S02]  /*c1e0*/  ULDC UR10, c[0x0][0x608] ;  /* 0x00018200000a7ab9 */ /* 0x000fe40000000800 */
[----:B------:R-:W-:Y:S01]  /*c1f0*/  IMAD.X R4, RZ, RZ, ~R4, P1 ;  /* 0x000000ffff047224 */ /* 0x000fe200008e0e04 */
[----:B------:R-:W-:Y:S01]  /*c200*/  ISETP.NE.U32.AND P1, PT, RZ, UR12, PT ;  /* 0x0000000cff007c0c */ /* 0x000fe2000bf25070 */
[----:B------:R-:W0:Y:S02]  /*c210*/  LDC R21, c[0x0][0x148] ;  /* 0x00005200ff157b82 */ /* 0x000e240000000800 */
[----:B------:R-:W-:Y:S01]  /*c220*/  IMAD R6, R4, UR8, RZ ;  /* 0x0000000804067c24 */ /* 0x000fe2000f8e02ff */
[----:B------:R-:W-:Y:S01]  /*c230*/  ISETP.NE.AND.EX P1, PT, RZ, UR13, PT, P1 ;  /* 0x0000000dff007c0c */ /* 0x000fe2000bf25310 */
[----:B------:R-:W-:Y:S01]  /*c240*/  IMAD.WIDE.U32 R4, R7, UR8, R16 ;  /* 0x0000000807047c25 */ /* 0x000fe2000f8e0010 */
[----:B------:R-:W-:-:S03]  /*c250*/  ULDC UR8, c[0x0][0x150] ;  /* 0x0000540000087ab9 */ /* 0x000fc60000000800 */
[----:B------:R-:W-:Y:S02]  /*c260*/  IMAD R7, R7, UR9, R6 ;  /* 0x0000000907077c24 */ /* 0x000fe4000f8e0206 */
[----:B------:R-:W-:Y:S01]  /*c270*/  FMUL R6, R9, UR8 ;  /* 0x0000000809067c20 */ /* 0x000fe20008400000 */
[----:B------:R-:W-:Y:S01]  /*c280*/  ULDC UR8, c[0x0][0x618] ;  /* 0x0001860000087ab9 */ /* 0x000fe20000000800 */
[----:B------:R-:W-:Y:S01]  /*c290*/  ULDC UR9, c[0x0][0x154] ;  /* 0x0000550000097ab9 */ /* 0x000fe20000000800 */
[----:B------:R-:W-:-:S03]  /*c2a0*/  IMAD.IADD R5, R5, 0x1, R7 ;  /* 0x0000000105057824 */ /* 0x000fc600078e0207 */
[----:B------:R-:W3:Y:S02]  /*c2b0*/  F2I.U32.TRUNC.NTZ R6, R6 ;  /* 0x0000000600067305 */ /* 0x000ee4000020f000 */
[----:B------:R-:W-:Y:S02]  /*c2c0*/  SHF.R.U64 R9, R4, UR8, R5 ;  /* 0x0000000804097c19 */ /* 0x000fe40008001205 */
[----:B-1----:R-:W-:-:S05]  /*c2d0*/  I2FP.F32.U32 R4, R12 ;  /* 0x0000000c00047245 */ /* 0x002fca0000201000 */
[----:B------:R-:W-:Y:S01]  /*c2e0*/  FMUL R22, R4, UR9 ;  /* 0x0000000904167c20 */ /* 0x000fe20008400000 */
[----:B------:R-:W-:Y:S01]  /*c2f0*/  SHF.R.U32.HI R4, RZ, UR8, R5 ;  /* 0x00000008ff047c19 */ /* 0x000fe20008011605 */
[----:B------:R-:W-:-:S03]  /*c300*/  ULDC UR8, c[0x0][0x658] ;  /* 0x0001960000087ab9 */ /* 0x000fc60000000800 */
[--C-:B------:R-:W-:Y:S01]  /*c310*/  SHF.R.U64 R20, R9, UR10, R4.reuse ;  /* 0x0000000a09147c19 */ /* 0x100fe20008001204 */
[----:B------:R-:W1:Y:S01]  /*c320*/  F2I.U32.TRUNC.NTZ R22, R22 ;  /* 0x0000001600167305 */ /* 0x000e62000020f000 */
[----:B------:R-:W-:Y:S02]  /*c330*/  SHF.R.U32.HI R5, RZ, UR10, R4 ;  /* 0x0000000aff057c19 */ /* 0x000fe40008011604 */
[----:B---3--:R-:W-:Y:S02]  /*c340*/  IADD3 R6, -R6, RZ, RZ ;  /* 0x000000ff06067210 */ /* 0x008fe40007ffe1ff */
[--C-:B------:R-:W-:Y:S02]  /*c350*/  SHF.R.U64 R15, R20, UR8, R5.reuse ;  /* 0x00000008140f7c19 */ /* 0x100fe40008001205 */
[----:B------:R-:W-:Y:S01]  /*c360*/  SHF.R.U32.HI R23, RZ, UR8, R5 ;  /* 0x00000008ff177c19 */ /* 0x000fe20008011605 */
[----:B--2---:R-:W-:Y:S02]  /*c370*/  IMAD R14, R25, R6, R14 ;  /* 0x00000006190e7224 */ /* 0x004fe400078e020e */
[----:B------:R-:W-:-:S02]  /*c380*/  IMAD.MOV.U32 R4, RZ, RZ, R15 ;  /* 0x000000ffff047224 */ /* 0x000fc400078e000f */
[----:B------:R-:W-:Y:S01]  /*c390*/  IMAD.MOV.U32 R5, RZ, RZ, R23 ;  /* 0x000000ffff057224 */ /* 0x000fe200078e0017 */
[----:B------:R-:W-:Y:S06]  /*c3a0*/  @!P1 BRA `(.L_x_299) ;  /* 0x0000000000289947 */ /* 0x000fec0003800000 */
[----:B------:R-:W-:Y:S02]  /*c3b0*/  ULDC UR8, c[0x0][0x64c] ;  /* 0x0001930000087ab9 */ /* 0x000fe40000000800 */
[----:B------:R-:W-:-:S05]  /*c3c0*/  IADD3 R5, P1, R15, UR8, RZ ;  /* 0x000000080f057c10 */ /* 0x000fca000ff3e0ff */
[----:B------:R-:W-:-:S04]  /*c3d0*/  IMAD.X R23, RZ, RZ, R23, P1 ;  /* 0x000000ffff177224 */ /* 0x000fc800008e0617 */
[----:B------:R-:W-:-:S04]  /*c3e0*/  IMAD.WIDE.U32 R6, R23, UR12, RZ ;  /* 0x0000000c17067c25 */ /* 0x000fc8000f8e00ff */
[----:B------:R-:W-:-:S04]  /*c3f0*/  IMAD.WIDE.U32 R6, P1, R5, UR13, R6 ;  /* 0x0000000d05067c25 */ /* 0x000fc8000f820006 */
[----:B------:R-:W-:-:S04]  /*c400*/  IMAD.WIDE.U32 R4, R5, UR12, RZ ;  /* 0x0000000c05047c25 */ /* 0x000fc8000f8e00ff */
[----:B------:R-:W-:Y:S01]  /*c410*/  IMAD.MOV.U32 R4, RZ, RZ, R7 ;  /* 0x000000ffff047224 */ /* 0x000fe200078e0007 */
[----:B------:R-:W-:Y:S01]  /*c420*/  IADD3 RZ, P3, R5, R6, RZ ;  /* 0x0000000605ff7210 */ /* 0x000fe20007f7e0ff */
[----:B------:R-:W-:-:S04]  /*c430*/  IMAD.X R5, RZ, RZ, RZ, P1 ;  /* 0x000000ffff057224 */ /* 0x000fc800008e06ff */
[----:B------:R-:W-:-:S08]  /*c440*/  IMAD.WIDE.U32.X R4, R23, UR13, R4, P3 ;  /* 0x0000000d17047c25 */ /* 0x000fd000098e0404 */
.L_x_299:
[----:B------:R-:W-:Y:S01]  /*c450*/  ISETP.NE.AND P1, PT, R2, 0x1, PT ;  /* 0x000000010200780c */ /* 0x000fe20003f25270 */
[----:B------:R-:W-:Y:S01]  /*c460*/  ULDC UR8, c[0x0][0x648] ;  /* 0x0001920000087ab9 */ /* 0x000fe20000000800 */
[----:B------:R-:W-:Y:S01]  /*c470*/  LOP3.LUT R20, R20, UR6, RZ, 0xc0, !PT ;  /* 0x0000000614147c12 */ /* 0x000fe2000f8ec0ff */
[----:B-1----:R-:W-:Y:S01]  /*c480*/  IMAD.MOV R22, RZ, RZ, -R22 ;  /* 0x000000ffff167224 */ /* 0x002fe200078e0a16 */
[----:B------:R-:W-:Y:S01]  /*c490*/  SHF.R.U64 R5, R4, UR8, R5 ;  /* 0x0000000804057c19 */ /* 0x000fe20008001205 */
[----:B------:R-:W-:Y:S01]  /*c4a0*/  ULDC UR8, c[0x0][0x638] ;  /* 0x00018e0000087ab9 */ /* 0x000fe20000000800 */
[----:B------:R-:W-:Y:S01]  /*c4b0*/  LOP3.LUT R6, R9, UR4, RZ, 0xc0, !PT ;  /* 0x0000000409067c12 */ /* 0x000fe2000f8ec0ff */
[----:B------:R-:W-:Y:S02]  /*c4c0*/  ULDC UR9, c[0x0][0x610] ;  /* 0x0001840000097ab9 */ /* 0x000fe40000000800 */
[----:B------:R-:W-:Y:S02]  /*c4d0*/  IMAD.MOV R4, RZ, RZ, -R5 ;  /* 0x000000ffff047224 */ /* 0x000fe400078e0a05 */
[----:B------:R-:W-:-:S02]  /*c4e0*/  IMAD R5, R5, UR5, R20 ;  /* 0x0000000505057c24 */ /* 0x000fc4000f8e0214 */
[----:B0-----:R-:W-:Y:S02]  /*c4f0*/  @P1 IMAD R14, R21, R22, R12 ;  /* 0x00000016150e1224 */ /* 0x001fe400078e020c */
[----:B------:R-:W-:Y:S01]  /*c500*/  IMAD R15, R4, UR8, R15 ;  /* 0x00000008040f7c24 */ /* 0x000fe2000f8e020f */
[----:B------:R-:W-:Y:S01]  /*c510*/  ULDC UR8, c[0x0][0x600] ;  /* 0x0001800000087ab9 */ /* 0x000fe20000000800 */
[----:B------:R-:W-:Y:S02]  /*c520*/  IMAD R14, R5, UR9, R14 ;  /* 0x00000009050e7c24 */ /* 0x000fe4000f8e020e */
[----:B------:R-:W-:Y:S02]  /*c530*/  IMAD R15, R15, UR8, R6 ;  /* 0x000000080f0f7c24 */ /* 0x000fe4000f8e0206 */
[----:B------:R-:W-:-:S03]  /*c540*/  IMAD.MOV.U32 R4, RZ, RZ, 0x1 ;  /* 0x00000001ff047424 */ /* 0x000fc600078e00ff */
[----:B------:R-:W-:Y:S02]  /*c550*/  SEL R9, R15, R14, !P1 ;  /* 0x0000000e0f097207 */ /* 0x000fe40004800000 */
[----:B------:R-:W-:-:S07]  /*c560*/  SEL R7, R14, R15, !P1 ;  /* 0x0000000f0e077207 */ /* 0x000fce0004800000 */
.L_x_297:
[----:B------:R-:W-:Y:S05]  /*c570*/  BSYNC B1 ;  /* 0x0000000000017941 */ /* 0x000fea0003800000 */
.L_x_296:
[----:B------:R-:W-:-:S13]  /*c580*/  LOP3.LUT P1, RZ, R4, 0xff, RZ, 0xc0, !PT ;  /* 0x000000ff04ff7812 */ /* 0x000fda000782c0ff */
[----:B------:R-:W-:Y:S05]  /*c590*/  @P1 BRA `(.L_x_300) ;  /* 0xfffffff400181947 */ /* 0x000fea000383ffff */
[----:B------:R-:W-:Y:S05]  /*c5a0*/  BSYNC B0 ;  /* 0x0000000000007941 */ /* 0x000fea0003800000 */
.L_x_288:
[----:B------:R-:W-:-:S03]  /*c5b0*/  UMOV UR8, 0xffffffff ;  /* 0xffffffff00087882 */ /* 0x000fc60000000000 */
[----:B------:R-:W-:Y:S05]  /*c5c0*/  BRA.DIV UR8, `(.L_x_301) ;  /* 0x0000000208d07947 */ /* 0x000fea000b800000 */
[----:B------:R-:W-:-:S13]  /*c5d0*/  ELECT P6, URZ, PT ;  /* 0x00000000003f782f */ /* 0x000fda00038c0000 */
.L_x_313:
[----:B------:R-:W-:Y:S04]  /*c5e0*/  BSSY B0, `(.L_x_302) ;  /* 0x0000019000007945 */ /* 0x000fe80003800000 */
[----:B------:R-:W-:Y:S05]  /*c5f0*/  @!P6 BRA `(.L_x_303) ;  /* 0x00000000005ce947 */ /* 0x000fea0003800000 */
[----:B------:R-:W-:-:S04]  /*c600*/  LOP3.LUT R19, R19, 0x2, RZ, 0xfc, !PT ;  /* 0x0000000213137812 */ /* 0x000fc800078efcff */
[----:B------:R-:W-:-:S13]  /*c610*/  ISETP.NE.AND P0, PT, R19, 0x3, PT ;  /* 0x000000031300780c */ /* 0x000fda0003f05270 */
[----:B------:R-:W-:Y:S05]  /*c620*/  @!P0 BRA `(.L_x_304) ;  /* 0x0000000000048947 */ /* 0x000fea0003800000 */
[----:B------:R-:W-:Y:S01]  /*c630*/  BPT.TRAP 0x1 ;  /* 0x000000040000795c */ /* 0x000fe20000300000 */
.L_x_304:
[----:B------:R-:W0:Y:S01]  /*c640*/  S2R R5, SR_CgaCtaId ;  /* 0x0000000000057919 */ /* 0x000e220000008800 */
[----:B------:R-:W-:Y:S02]  /*c650*/  MOV R2, 0x400 ;  /* 0x0000040000027802 */ /* 0x000fe40000000f00 */
[----:B------:R-:W-:Y:S02]  /*c660*/  SHF.L.U32 R4, R3, 0x1f, RZ ;  /* 0x0000001f03047819 */ /* 0x000fe400000006ff */
[----:B0-----:R-:W-:-:S04]  /*c670*/  LEA R5, R5, R2, 0x18 ;  /* 0x0000000205057211 */ /* 0x001fc800078ec0ff */
[----:B------:R-:W-:-:S05]  /*c680*/  IADD3 R5, R5, 0x10, RZ ;  /* 0x0000001005057810 */ /* 0x000fca0007ffe0ff */
[C---:B------:R-:W-:Y:S02]  /*c690*/  IMAD R7, R0.reuse, 0x8, R5 ;  /* 0x0000000800077824 */ /* 0x040fe400078e0205 */
[----:B------:R-:W-:Y:S02]  /*c6a0*/  VIADD R0, R0, 0x1 ;  /* 0x0000000100007836 */ /* 0x000fe40000000000 */
[----:B------:R-:W0:Y:S03]  /*c6b0*/  SYNCS.PHASECHK.TRANS64.TRYWAIT P0, [R7+URZ], R4 ;  /* 0x00000004070075a7 */ /* 0x000e26000800017f */
[----:B------:R-:W-:-:S04]  /*c6c0*/  ISETP.NE.AND P1, PT, R0, 0x2, PT ;  /* 0x000000020000780c */ /* 0x000fc80003f25270 */
[----:B------:R-:W-:Y:S02]  /*c6d0*/  SEL R2, RZ, 0x1, P1 ;  /* 0x00000001ff027807 */ /* 0x000fe40000800000 */
[----:B------:R-:W-:Y:S02]  /*c6e0*/  SEL R0, R0, RZ, P1 ;  /* 0x000000ff00007207 */ /* 0x000fe40000800000 */
[----:B------:R-:W-:Y:S01]  /*c6f0*/  LOP3.LUT R2, R3, R2, RZ, 0x3c, !PT ;  /* 0x0000000203027212 */ /* 0x000fe200078e3cff */
[----:B0-----:R-:W-:Y:S06]  /*c700*/  @!P0 BRA `(.L_x_305) ;  /* 0x0000000000a08947 */ /* 0x001fec0003800000 */
.L_x_314:
[----:B------:R-:W-:Y:S01]  /*c710*/  IMAD R5, R0, 0x8, R5 ;  /* 0x0000000800057824 */ /* 0x000fe200078e0205 */
[----:B------:R-:W-:-:S07]  /*c720*/  SHF.L.U32 R0, R2, 0x1f, RZ ;  /* 0x0000001f02007819 */ /* 0x000fce00000006ff */
.L_x_306:
[----:B-1----:R1:W2:Y:S02]  /*c730*/  SYNCS.PHASECHK.TRANS64.TRYWAIT P0, [R5+URZ], R0 ;  /* 0x00000000050075a7 */ /* 0x0022a4000800017f */
[----:B--2---:R-:W-:Y:S05]  /*c740*/  @!P0 NANOSLEEP.SYNCS 0x989680 ;  /* 0x009896800000895d */ /* 0x004fea0003900000 */
[----:B------:R-:W2:Y:S02]  /*c750*/  @!P0 SYNCS.PHASECHK.TRANS64 P0, [R5+URZ], R0 ;  /* 0x00000000050085a7 */ /* 0x000ea4000800007f */
[----:B--2---:R-:W-:Y:S05]  /*c760*/  @!P0 BRA `(.L_x_306) ;  /* 0xfffffffc00f08947 */ /* 0x004fea000383ffff */
.L_x_303:
[----:B------:R-:W-:Y:S05]  /*c770*/  BSYNC B0 ;  /* 0x0000000000007941 */ /* 0x000fea0003800000 */
.L_x_302:
[----:B------:R-:W-:Y:S05]  /*c780*/  EXIT ;  /* 0x000000000000794d */ /* 0x000fea0003800000 */
.L_x_17:
[----:B---3--:R3:W4:Y:S02]  /*c790*/  SYNCS.PHASECHK.TRANS64.TRYWAIT P1, [R3+URZ], R0 ;  /* 0x00000000030075a7 */ /* 0x008724000802017f */
[----:B----4-:R-:W-:Y:S05]  /*c7a0*/  @!P1 NANOSLEEP.SYNCS 0x989680 ;  /* 0x009896800000995d */ /* 0x010fea0003900000 */
[----:B------:R-:W4:Y:S02]  /*c7b0*/  @!P1 SYNCS.PHASECHK.TRANS64 P1, [R3+URZ], R0 ;  /* 0x00000000030095a7 */ /* 0x000f24000802007f */
[----:B----4-:R-:W-:Y:S05]  /*c7c0*/  @!P1 BRA `(.L_x_17) ;  /* 0xfffffffc00f09947 */ /* 0x010fea000383ffff */
[----:B------:R-:W-:Y:S05]  /*c7d0*/  BRA `(.L_x_16) ;  /* 0xffffff48007c7947 */ /* 0x000fea000383ffff */
.L_x_22:
[----:B-1----:R-:W-:-:S04]  /*c7e0*/  IMAD.U32 R4, RZ, RZ, UR9 ;  /* 0x00000009ff047e24 */ /* 0x002fc8000f8e00ff */
[----:B------:R1:W2:Y:S03]  /*c7f0*/  SYNCS.PHASECHK.TRANS64.TRYWAIT P1, [R4+URZ], R3 ;  /* 0x00000003040075a7 */ /* 0x0002a6000802017f */
[----:B--2---:R-:W-:Y:S05]  /*c800*/  @!P1 NANOSLEEP.SYNCS 0x989680 ;  /* 0x009896800000995d */ /* 0x004fea0003900000 */
[----:B------:R-:W2:Y:S02]  /*c810*/  @!P1 SYNCS.PHASECHK.TRANS64 P1, [R4+URZ], R3 ;  /* 0x00000003040095a7 */ /* 0x000ea4000802007f */
[----:B--2---:R-:W-:Y:S05]  /*c820*/  @!P1 BRA `(.L_x_22) ;  /* 0xfffffffc00ec9947 */ /* 0x004fea000383ffff */
[----:B------:R-:W-:Y:S05]  /*c830*/  BRA `(.L_x_21) ;  /* 0xffffff5000707947 */ /* 0x000fea000383ffff */
.L_x_289:
[----:B------:R-:W-:Y:S01]  /*c840*/  BSSY B1, `(.L_x_307) ;  /* 0x0000006000017945 */ /* 0x000fe20003800000 */
[----:B------:R-:W-:-:S07]  /*c850*/  IMAD.MOV.U32 R15, RZ, RZ, -0x1 ;  /* 0xffffffffff0f7424 */ /* 0x000fce00078e00ff */
[----:B------:R-:W-:Y:S05]  /*c860*/  WARPSYNC.COLLECTIVE R15, `(.L_x_308) ;  /* 0x000000000f0c7348 */ /* 0x000fea0003c00000 */
[----:B------:R-:W-:Y:S02]  /*c870*/  ELECT P6, UR62, PT ;  /* 0x00000000003e782f */ /* 0x000fe400038c0000 */
[----:B------:R-:W-:Y:S01]  /*c880*/  MOV R14, UR62 ;  /* 0x0000003e000e7c02 */ /* 0x000fe20008000f00 */
[----:B------:R-:W-:Y:S10]  /*c890*/  ENDCOLLECTIVE ;  /* 0x000000000000791b */ /* 0x000ff40003800000 */
.L_x_308:
[----:B------:R-:W-:Y:S05]  /*c8a0*/  BSYNC B1 ;  /* 0x0000000000017941 */ /* 0x000fea0003800000 */
.L_x_307:
[----:B------:R-:W-:Y:S05]  /*c8b0*/  BRA `(.L_x_309) ;  /* 0xfffffff0005c7947 */ /* 0x000fea000383ffff */
.L_x_292:
[----:B0-----:R0:W1:Y:S02]  /*c8c0*/  SYNCS.PHASECHK.TRANS64.TRYWAIT P1, [R12+URZ+0x10], R7 ;  /* 0x000010070c0075a7 */ /* 0x001064000802017f */
[----:B-1----:R-:W-:Y:S05]  /*c8d0*/  @!P1 NANOSLEEP.SYNCS 0x989680 ;  /* 0x009896800000995d */ /* 0x002fea0003900000 */
[----:B------:R-:W1:Y:S02]  /*c8e0*/  @!P1 SYNCS.PHASECHK.TRANS64 P1, [R12+URZ+0x10], R7 ;  /* 0x000010070c0095a7 */ /* 0x000e64000802007f */
[----:B-1----:R-:W-:Y:S05]  /*c8f0*/  @!P1 BRA `(.L_x_292) ;  /* 0xfffffffc00f09947 */ /* 0x002fea000383ffff */
[----:B------:R-:W-:Y:S05]  /*c900*/  BRA `(.L_x_310) ;  /* 0xfffffff000907947 */ /* 0x000fea000383ffff */
.L_x_301:
[----:B------:R-:W-:Y:S01]  /*c910*/  BSSY B0, `(.L_x_311) ;  /* 0x0000006000007945 */ /* 0x000fe20003800000 */
[----:B------:R-:W-:-:S07]  /*c920*/  IMAD.MOV.U32 R15, RZ, RZ, -0x1 ;  /* 0xffffffffff0f7424 */ /* 0x000fce00078e00ff */
[----:B------:R-:W-:Y:S05]  /*c930*/  WARPSYNC.COLLECTIVE R15, `(.L_x_312) ;  /* 0x000000000f0c7348 */ /* 0x000fea0003c00000 */
[----:B------:R-:W-:Y:S02]  /*c940*/  ELECT P6, UR62, PT ;  /* 0x00000000003e782f */ /* 0x000fe400038c0000 */
[----:B------:R-:W-:Y:S01]  /*c950*/  MOV R14, UR62 ;  /* 0x0000003e000e7c02 */ /* 0x000fe20008000f00 */
[----:B------:R-:W-:Y:S10]  /*c960*/  ENDCOLLECTIVE ;  /* 0x000000000000791b */ /* 0x000ff40003800000 */
.L_x_312:
[----:B------:R-:W-:Y:S05]  /*c970*/  BSYNC B0 ;  /* 0x0000000000007941 */ /* 0x000fea0003800000 */
.L_x_311:
[----:B------:R-:W-:Y:S05]  /*c980*/  BRA `(.L_x_313) ;  /* 0xfffffffc00147947 */ /* 0x000fea000383ffff */
.L_x_305:
[----:B0-----:R0:W1:Y:S02]  /*c990*/  SYNCS.PHASECHK.TRANS64.TRYWAIT P0, [R7+URZ], R4 ;  /* 0x00000004070075a7 */ /* 0x001064000800017f */
[----:B-1----:R-:W-:Y:S05]  /*c9a0*/  @!P0 NANOSLEEP.SYNCS 0x989680 ;  /* 0x009896800000895d */ /* 0x002fea0003900000 */
[----:B------:R-:W1:Y:S02]  /*c9b0*/  @!P0 SYNCS.PHASECHK.TRANS64 P0, [R7+URZ], R4 ;  /* 0x00000004070085a7 */ /* 0x000e64000800007f */
[----:B-1----:R-:W-:Y:S05]  /*c9c0*/  @!P0 BRA `(.L_x_305) ;  /* 0xfffffffc00f08947 */ /* 0x002fea000383ffff */
[----:B------:R-:W-:Y:S05]  /*c9d0*/  BRA `(.L_x_314) ;  /* 0xfffffffc004c7947 */ /* 0x000fea000383ffff */
.L_x_315:
[----:B------:R-:W-:-:S00]  /*c9e0*/  BRA `(.L_x_315) ;  /* 0xfffffffc00fc7947 */ /* 0x000fc0000383ffff */
[----:B------:R-:W-:-:S00]  /*c9f0*/  NOP ;  /* 0x0000000000007918 */ /* 0x000fc00000000000 */
        /* <DEDUP_REMOVED lines=8> */
.L_x_316:


//--------------------- .nv.global.init           --------------------------
	.section	.nv.global.init,"aw",@progbits
.nv.global.init:
	.type		$str$22,@object
	.size		$str$22,($str$23 - $str$22)
$str$22:
        /*0000*/ 	.byte	0x6b, 0x5f, 0x74, 0x69, 0x6c, 0x65, 0x5f, 0x63, 0x6f, 0x75, 0x6e, 0x74, 0x20, 0x3e, 0x3d, 0x20
        /*0010*/ 	.byte	0x31, 0x00
	.type		$str$23,@object
	.size		$str$23,(__unnamed_1 - $str$23)
$str$23:
        /*0012*/ 	.byte	0x2f, 0x74, 0x6d, 0x70, 0x2f, 0x63, 0x75, 0x74, 0x6c, 0x61, 0x73, 0x73, 0x5f, 0x73, 0x77, 0x65
        /*0022*/ 	.byte	0x65, 0x70, 0x5f, 0x73, 0x72, 0x63, 0x2f, 0x69, 0x6e, 0x63, 0x6c, 0x75, 0x64, 0x65, 0x2f, 0x63
        /*0032*/ 	.byte	0x75, 0x74, 0x6c, 0x61, 0x73, 0x73, 0x2f, 0x67, 0x65, 0x6d, 0x6d, 0x2f, 0x63, 0x6f, 0x6c, 0x6c
        /*0042*/ 	.byte	0x65, 0x63, 0x74, 0x69, 0x76, 0x65, 0x2f, 0x73, 0x6d, 0x39, 0x30, 0x5f, 0x6d, 0x6d, 0x61, 0x5f
        /*0052*/ 	.byte	0x74, 0x6d, 0x61, 0x5f, 0x67, 0x6d, 0x6d, 0x61, 0x5f, 0x73, 0x73, 0x5f, 0x77, 0x61, 0x72, 0x70
        /*0062*/ 	.byte	0x73, 0x70, 0x65, 0x63, 0x69, 0x61, 0x6c, 0x69, 0x7a, 0x65, 0x64, 0x2e, 0x68, 0x70, 0x70, 0x00
	.type		__unnamed_1,@object
	.size		__unnamed_1,(.L_0 - __unnamed_1)
__unnamed_1:
        /*0072*/ 	.byte	0x76, 0x6f, 0x69, 0x64, 0x20, 0x63, 0x75, 0x74, 0x6c, 0x61, 0x73, 0x73, 0x3a, 0x3a, 0x67, 0x65
        /* <DEDUP_REMOVED lines=180> */
        /*0bc2*/ 	.byte	0x65, 0x6e, 0x74, 0x69, 0x74, 0x79, 0x5d, 0x00
.L_0:


//--------------------- .nv.shared._ZN7cutlass13device_kernelINS_4gemm6kernel13GemmUniversalIN4cute5tupleIJiiiiEEENS1_10collective13CollectiveMmaINS1_34MainloopSm90TmaGmmaWarpSpecializedILi2ENS5_IJNS4_1CILi1EEESB_SB_EEENS1_35KernelTmaWarpSpecializedCooperativeEEENS5_IJNSA_ILi256EEENSA_ILi128EEESG_EEENS_10bfloat16_tENS5_IJlSB_lEEESI_SJ_NS4_8TiledMMAINS4_8MMA_AtomIJNS4_4SM904GMMA28MMA_64x128x16_F32BF16BF16_SSILNSN_5MajorE0ELSP_0ELNSN_7ScaleInE1ELSQ_1EEEEEENS4_6LayoutINS5_IJNSA_ILi2EEESB_SB_EEENS5_IJSB_NSA_ILi0EEESW_EEEEENS5_IJNS4_10UnderscoreESZ_SZ_EEEEENS4_13SM90_TMA_LOADENS4_14ComposedLayoutINS4_7SwizzleILi3ELi4ELi3EEENS4_18smem_ptr_flag_bitsILi16EEENST_INS5_IJNSA_ILi8EEENSA_ILi64EEEEEENS5_IJS19_SB_EEEEEEEvNS4_8identityES12_S1D_vS1E_EENS_8epilogue10collective6detail29Sm90TmaWarpSpecializedAdapterINS1H_15DefaultEpilogueISI_SJ_SJ_NS1G_6thread17LinearCombinationISI_Li1EffLNS1L_9ScaleType4KindE0ELNS_15FloatRoundStyleE2ESI_EENS1_15EpilogueDefaultEEEEEvvEEEEvNT_6ParamsE --------------------------
	.section	.nv.shared._ZN7cutlass13device_kernelINS_4gemm6kernel13GemmUniversalIN4cute5tupleIJiiiiEEENS1_10collective13CollectiveMmaINS1_34MainloopSm90TmaGmmaWarpSpecializedILi2ENS5_IJNS4_1CILi1EEESB_SB_EEENS1_35KernelTmaWarpSpecializedCooperativeEEENS5_IJNSA_ILi256EEENSA_ILi128EEESG_EEENS_10bfloat16_tENS5_IJlSB_lEEESI_SJ_NS4_8TiledMMAINS4_8MMA_AtomIJNS4_4SM904GMMA28MMA_64x128x16_F32BF16BF16_SSILNSN_5MajorE0ELSP_0ELNSN_7ScaleInE1ELSQ_1EEEEEENS4_6LayoutINS5_IJNSA_ILi2EEESB_SB_EEENS5_IJSB_NSA_ILi0EEESW_EEEEENS5_IJNS4_10UnderscoreESZ_SZ_EEEEENS4_13SM90_TMA_LOADENS4_14ComposedLayoutINS4_7SwizzleILi3ELi4ELi3EEENS4_18smem_ptr_flag_bitsILi16EEENST_INS5_IJNSA_ILi8EEENSA_ILi64EEEEEENS5_IJS19_SB_EEEEEEEvNS4_8identityES12_S1D_vS1E_EENS_8epilogue10collective6detail29Sm90TmaWarpSpecializedAdapterINS1H_15DefaultEpilogueISI_SJ_SJ_NS1G_6thread17LinearCombinationISI_Li1EffLNS1L_9ScaleType4KindE0ELNS_15FloatRoundStyleE2ESI_EENS1_15EpilogueDefaultEEEEEvvEEEEvNT_6ParamsE,"aw",@nobits
	.sectionflags	@""
	.align	16
	.zero		1024


//--------------------- .nv.shared.reserved.0     --------------------------
	.section	.nv.shared.reserved.0,"aw",@nobits
	.weak		__nv_reservedSMEM_offset_0_alias
	.size		__nv_reservedSMEM_offset_0_alias, 0, 0
	.other		__nv_reservedSMEM_offset_0_alias,@"STO_CUDA_RESERVED_SHARED STV_DEFAULT"
__nv_reservedSMEM_offset_0_alias:
	.zero		0


//--------------------- .nv.global                --------------------------
	.section	.nv.global,"aw",@nobits
.nv.global:
	.type		_ZN40_INTERNAL_d1461cd5_4_k_cu_08241c32_190004cute1_E,@object
	.size		_ZN40_INTERNAL_d1461cd5_4_k_cu_08241c32_190004cute1_E,(_ZN40_INTERNAL_d1461cd5_4_k_cu_08241c32_190004cuda3std3__45__cpo6cbeginE - _ZN40_INTERNAL_d1461cd5_4_k_cu_08241c32_190004cute1_E)
_ZN40_INTERNAL_d1461cd5_4_k_cu_08241c32_190004cute1_E:
	.zero		1
	.type		_ZN40_INTERNAL_d1461cd5_4_k_cu_08241c32_190004cuda3std3__45__cpo6cbeginE,@object
	.size		_ZN40_INTERNAL_d1461cd5_4_k_cu_08241c32_190004cuda3std3__45__cpo6cbeginE,(_ZN40_INTERNAL_d1461cd5_4_k_cu_08241c32_190004cuda3std3__48in_placeE - _ZN40_INTERNAL_d1461cd5_4_k_cu_08241c32_190004cuda3std3__45__cpo6cbeginE)
_ZN40_INTERNAL_d1461cd5_4_k_cu_08241c32_190004cuda3std3__45__cpo6cbeginE:
	.zero		1
	.type		_ZN40_INTERNAL_d1461cd5_4_k_cu_08241c32_190004cuda3std3__48in_placeE,@object
	.size		_ZN40_INTERNAL_d1461cd5_4_k_cu_08241c32_190004cuda3std3__48in_placeE,(_ZN40_INTERNAL_d1461cd5_4_k_cu_08241c32_190004cuda3std6ranges3__45__cpo9iter_moveE - _ZN40_INTERNAL_d1461cd5_4_k_cu_08241c32_190004cuda3std3__48in_placeE)
_ZN40_INTERNAL_d1461cd5_4_k_cu_08241c32_190004cuda3std3__48in_placeE:
	.zero		1
	.type		_ZN40_INTERNAL_d1461cd5_4_k_cu_08241c32_190004cuda3std6ranges3__45__cpo9iter_moveE,@object
	.size		_ZN40_INTERNAL_d1461cd5_4_k_cu_08241c32_190004cuda3std6ranges3__45__cpo9iter_moveE,(_ZN40_INTERNAL_d1461cd5_4_k_cu_08241c32_190004cuda3std3__45__cpo5beginE - _ZN40_INTERNAL_d1461cd5_4_k_cu_08241c32_190004cuda3std6ranges3__45__cpo9iter_moveE)
_ZN40_INTERNAL_d1461cd5_4_k_cu_08241c32_190004cuda3std6ranges3__45__cpo9iter_moveE:
	.zero		1
	.type		_ZN40_INTERNAL_d1461cd5_4_k_cu_08241c32_190004cuda3std3__45__cpo5beginE,@object
	.size		_ZN40_INTERNAL_d1461cd5_4_k_cu_08241c32_190004cuda3std3__45__cpo5beginE,(_ZN40_INTERNAL_d1461cd5_4_k_cu_08241c32_190004cuda3std3__442_GLOBAL__N__d1461cd5_4_k_cu_08241c32_190006ignoreE - _ZN40_INTERNAL_d1461cd5_4_k_cu_08241c32_190004cuda3std3__45__cpo5beginE)
_ZN40_INTERNAL_d1461cd5_4_k_cu_08241c32_190004cuda3std3__45__cpo5beginE:
	.zero		1
	.type		_ZN40_INTERNAL_d1461cd5_4_k_cu_08241c32_190004cuda3std3__442_GLOBAL__N__d1461cd5_4_k_cu_08241c32_190006ignoreE,@object
	.size		_ZN40_INTERNAL_d1461cd5_4_k_cu_08241c32_190004cuda3std3__442_GLOBAL__N__d1461cd5_4_k_cu_08241c32_190006ignoreE,(_ZN40_INTERNAL_d1461cd5_4_k_cu_08241c32_190004cute7productE - _ZN40_INTERNAL_d1461cd5_4_k_cu_08241c32_190004cuda3std3__442_GLOBAL__N__d1461cd5_4_k_cu_08241c32_190006ignoreE)
_ZN40_INTERNAL_d1461cd5_4_k_cu_08241c32_190004cuda3std3__442_GLOBAL__N__d1461cd5_4_k_cu_08241c32_190006ignoreE:
	.zero		1
	.type		_ZN40_INTERNAL_d1461cd5_4_k_cu_08241c32_190004cute7productE,@object
	.size		_ZN40_INTERNAL_d1461cd5_4_k_cu_08241c32_190004cute7productE,(_ZN40_INTERNAL_d1461cd5_4_k_cu_08241c32_190004cuda3std3__45__cpo3endE - _ZN40_INTERNAL_d1461cd5_4_k_cu_08241c32_190004cute7productE)
_ZN40_INTERNAL_d1461cd5_4_k_cu_08241c32_190004cute7productE:
	.zero		1
	.type		_ZN40_INTERNAL_d1461cd5_4_k_cu_08241c32_190004cuda3std3__45__cpo3endE,@object
	.size		_ZN40_INTERNAL_d1461cd5_4_k_cu_08241c32_190004cuda3std3__45__cpo3endE,(_ZN40_INTERNAL_d1461cd5_4_k_cu_08241c32_190004cuda3std3__419piecewise_constructE - _ZN40_INTERNAL_d1461cd5_4_k_cu_08241c32_190004cuda3std3__45__cpo3endE)
_ZN40_INTERNAL_d1461cd5_4_k_cu_08241c32_190004cuda3std3__45__cpo3endE:
	.zero		1
	.type		_ZN40_INTERNAL_d1461cd5_4_k_cu_08241c32_190004cuda3std3__419piecewise_constructE,@object
	.size		_ZN40_INTERNAL_d1461cd5_4_k_cu_08241c32_190004cuda3std3__419piecewise_constructE,(_ZN40_INTERNAL_d1461cd5_4_k_cu_08241c32_190004cuda3std3__45__cpo4cendE - _ZN40_INTERNAL_d1461cd5_4_k_cu_08241c32_190004cuda3std3__419piecewise_constructE)
_ZN40_INTERNAL_d1461cd5_4_k_cu_08241c32_190004cuda3std3__419piecewise_constructE:
	.zero		1
	.type		_ZN40_INTERNAL_d1461cd5_4_k_cu_08241c32_190004cuda3std3__45__cpo4cendE,@object
	.size		_ZN40_INTERNAL_d1461cd5_4_k_cu_08241c32_190004cuda3std3__45__cpo4cendE,(_ZN40_INTERNAL_d1461cd5_4_k_cu_08241c32_190004cuda3std6ranges3__45__cpo4swapE - _ZN40_INTERNAL_d1461cd5_4_k_cu_08241c32_190004cuda3std3__45__cpo4cendE)
_ZN40_INTERNAL_d1461cd5_4_k_cu_08241c32_190004cuda3std3__45__cpo4cendE:
	.zero		1
	.type		_ZN40_INTERNAL_d1461cd5_4_k_cu_08241c32_190004cuda3std6ranges3__45__cpo4swapE,@object
	.size		_ZN40_INTERNAL_d1461cd5_4_k_cu_08241c32_190004cuda3std6ranges3__45__cpo4swapE,(.L_8 - _ZN40_INTERNAL_d1461cd5_4_k_cu_08241c32_190004cuda3std6ranges3__45__cpo4swapE)
_ZN40_INTERNAL_d1461cd5_4_k_cu_08241c32_190004cuda3std6ranges3__45__cpo4swapE:
	.zero		1
.L_8:


//--------------------- .nv.constant0._ZN7cutlass13device_kernelINS_4gemm6kernel13GemmUniversalIN4cute5tupleIJiiiiEEENS1_10collective13CollectiveMmaINS1_34MainloopSm90TmaGmmaWarpSpecializedILi2ENS5_IJNS4_1CILi1EEESB_SB_EEENS1_35KernelTmaWarpSpecializedCooperativeEEENS5_IJNSA_ILi256EEENSA_ILi128EEESG_EEENS_10bfloat16_tENS5_IJlSB_lEEESI_SJ_NS4_8TiledMMAINS4_8MMA_AtomIJNS4_4SM904GMMA28MMA_64x128x16_F32BF16BF16_SSILNSN_5MajorE0ELSP_0ELNSN_7ScaleInE1ELSQ_1EEEEEENS4_6LayoutINS5_IJNSA_ILi2EEESB_SB_EEENS5_IJSB_NSA_ILi0EEESW_EEEEENS5_IJNS4_10UnderscoreESZ_SZ_EEEEENS4_13SM90_TMA_LOADENS4_14ComposedLayoutINS4_7SwizzleILi3ELi4ELi3EEENS4_18smem_ptr_flag_bitsILi16EEENST_INS5_IJNSA_ILi8EEENSA_ILi64EEEEEENS5_IJS19_SB_EEEEEEEvNS4_8identityES12_S1D_vS1E_EENS_8epilogue10collective6detail29Sm90TmaWarpSpecializedAdapterINS1H_15DefaultEpilogueISI_SJ_SJ_NS1G_6thread17LinearCombinationISI_Li1EffLNS1L_9ScaleType4KindE0ELNS_15FloatRoundStyleE2ESI_EENS1_15EpilogueDefaultEEEEEvvEEEEvNT_6ParamsE --------------------------
	.section	.nv.constant0._ZN7cutlass13device_kernelINS_4gemm6kernel13GemmUniversalIN4cute5tupleIJiiiiEEENS1_10collective13CollectiveMmaINS1_34MainloopSm90TmaGmmaWarpSpecializedILi2ENS5_IJNS4_1CILi1EEESB_SB_EEENS1_35KernelTmaWarpSpecializedCooperativeEEENS5_IJNSA_ILi256EEENSA_ILi128EEESG_EEENS_10bfloat16_tENS5_IJlSB_lEEESI_SJ_NS4_8TiledMMAINS4_8MMA_AtomIJNS4_4SM904GMMA28MMA_64x128x16_F32BF16BF16_SSILNSN_5MajorE0ELSP_0ELNSN_7ScaleInE1ELSQ_1EEEEEENS4_6LayoutINS5_IJNSA_ILi2EEESB_SB_EEENS5_IJSB_NSA_ILi0EEESW_EEEEENS5_IJNS4_10UnderscoreESZ_SZ_EEEEENS4_13SM90_TMA_LOADENS4_14ComposedLayoutINS4_7SwizzleILi3ELi4ELi3EEENS4_18smem_ptr_flag_bitsILi16EEENST_INS5_IJNSA_ILi8EEENSA_ILi64EEEEEENS5_IJS19_SB_EEEEEEEvNS4_8identityES12_S1D_vS1E_EENS_8epilogue10collective6detail29Sm90TmaWarpSpecializedAdapterINS1H_15DefaultEpilogueISI_SJ_SJ_NS1G_6thread17LinearCombinationISI_Li1EffLNS1L_9ScaleType4KindE0ELNS_15FloatRoundStyleE2ESI_EENS1_15EpilogueDefaultEEEEEvvEEEEvNT_6ParamsE,"a",@progbits
	.sectionflags	@""
	.align	4
.nv.constant0._ZN7cutlass13device_kernelINS_4gemm6kernel13GemmUniversalIN4cute5tupleIJiiiiEEENS1_10collective13CollectiveMmaINS1_34MainloopSm90TmaGmmaWarpSpecializedILi2ENS5_IJNS4_1CILi1EEESB_SB_EEENS1_35KernelTmaWarpSpecializedCooperativeEEENS5_IJNSA_ILi256EEENSA_ILi128EEESG_EEENS_10bfloat16_tENS5_IJlSB_lEEESI_SJ_NS4_8TiledMMAINS4_8MMA_AtomIJNS4_4SM904GMMA28MMA_64x128x16_F32BF16BF16_SSILNSN_5MajorE0ELSP_0ELNSN_7ScaleInE1ELSQ_1EEEEEENS4_6LayoutINS5_IJNSA_ILi2EEESB_SB_EEENS5_IJSB_NSA_ILi0EEESW_EEEEENS5_IJNS4_10UnderscoreESZ_SZ_EEEEENS4_13SM90_TMA_LOADENS4_14ComposedLayoutINS4_7SwizzleILi3ELi4ELi3EEENS4_18smem_ptr_flag_bitsILi16EEENST_INS5_IJNSA_ILi8EEENSA_ILi64EEEEEENS5_IJS19_SB_EEEEEEEvNS4_8identityES12_S1D_vS1E_EENS_8epilogue10collective6detail29Sm90TmaWarpSpecializedAdapterINS1H_15DefaultEpilogueISI_SJ_SJ_NS1G_6thread17LinearCombinationISI_Li1EffLNS1L_9ScaleType4KindE0ELNS_15FloatRoundStyleE2ESI_EENS1_15EpilogueDefaultEEEEEvvEEEEvNT_6ParamsE:
	.zero		1664


//--------------------- SYMBOLS --------------------------

	.type		.nv.reservedSmem.offset0,@object
	.size		.nv.reservedSmem.offset0,0x4
	.type		__assertfail,@function
